	.target	sm_100a

	.elftype	@"ET_EXEC"


//--------------------- .note.nv.tkinfo           --------------------------
	.section	.note.nv.tkinfo,"",@"SHT_NOTE"
	.sectionflags	@"SHF_NOTE_NV_TKINFO"
	.tkinfo
        /*0018*/ 	.word	0x00000081
        /*0030*/ 	.string	""
        /*0030*/ 	.string	"ptxas-blackwell"
        /*0030*/ 	.string	"Cuda compilation tools, release 12.9, V12.9.86"
        /*0030*/ 	.string	"Build cuda_12.9.r12.9/compiler.36037853_0"
        /*0030*/ 	.string	"-v  -suppress-debug-info  -lineinfo  -arch sm_100a "



//--------------------- .note.nv.cuver            --------------------------
	.section	.note.nv.cuver,"",@"SHT_NOTE"
	.sectionflags	@"SHF_NOTE_NV_CUVER"
        /*0018*/ 	.short	0x0001
        /*001a*/ 	.short	0x0064
        /*001c*/ 	.short	0x0001
        /*001e*/ 	.short	0x0000
        /*0020*/ 	.short	0x0001
        /*0022*/ 	.short	0x0000


//--------------------- .nv.info                  --------------------------
	.section	.nv.info,"",@"SHT_CUDA_INFO"
	.align	4


	//----- nvinfo : EIATTR_REGCOUNT
	.align		4
        /*0000*/ 	.byte	0x04, 0x2f
        /*0002*/ 	.short	(.L_4 - .L_3)
	.align		4
.L_3:
        /*0004*/ 	.word	index@(gluon_tcgen05)
        /*0008*/ 	.word	0x00000047


	//----- nvinfo : EIATTR_FRAME_SIZE
	.align		4
.L_4:
        /*000c*/ 	.byte	0x04, 0x11
        /*000e*/ 	.short	(.L_6 - .L_5)
	.align		4
.L_5:
        /*0010*/ 	.word	index@($__internal_2_$__cuda_sm10x_tcgen05_guardrail_trap_unallocated_columns_being_dealloced)
        /*0014*/ 	.word	0x00000000


	//----- nvinfo : EIATTR_FRAME_SIZE
	.align		4
.L_6:
        /*0018*/ 	.byte	0x04, 0x11
        /*001a*/ 	.short	(.L_8 - .L_7)
	.align		4
.L_7:
        /*001c*/ 	.word	index@($__internal_1_$__cuda_sm10x_tcgen05_guardrail_trap_phase_invalid_during_alloc)
        /*0020*/ 	.word	0x00000000


	//----- nvinfo : EIATTR_FRAME_SIZE
	.align		4
.L_8:
        /*0024*/ 	.byte	0x04, 0x11
        /*0026*/ 	.short	(.L_10 - .L_9)
	.align		4
.L_9:
        /*0028*/ 	.word	index@($__internal_0_$__cuda_sm10x_tcgen05_guardrail_trap_col_being_dealloced_not_returned_by_alloc)
        /*002c*/ 	.word	0x00000000


	//----- nvinfo : EIATTR_FRAME_SIZE
	.align		4
.L_10:
        /*0030*/ 	.byte	0x04, 0x11
        /*0032*/ 	.short	(.L_12 - .L_11)
	.align		4
.L_11:
        /*0034*/ 	.word	index@(gluon_tcgen05)
        /*0038*/ 	.word	0x00000000


	//----- nvinfo : EIATTR_MIN_STACK_SIZE
	.align		4
.L_12:
        /*003c*/ 	.byte	0x04, 0x12
        /*003e*/ 	.short	(.L_14 - .L_13)
	.align		4
.L_13:
        /*0040*/ 	.word	index@(gluon_tcgen05)
        /*0044*/ 	.word	0x00000000
.L_14:


//--------------------- .nv.info.gluon_tcgen05    --------------------------
	.section	.nv.info.gluon_tcgen05,"",@"SHT_CUDA_INFO"
	.sectionflags	@""
	.align	4


	//----- nvinfo : EIATTR_CUDA_API_VERSION
	.align		4
        /*0000*/ 	.byte	0x04, 0x37
        /*0002*/ 	.short	(.L_16 - .L_15)
.L_15:
        /*0004*/ 	.word	0x00000081


	//----- nvinfo : EIATTR_KPARAM_INFO
	.align		4
.L_16:
        /*0008*/ 	.byte	0x04, 0x17
        /*000a*/ 	.short	(.L_18 - .L_17)
.L_17:
        /*000c*/ 	.word	0x00000000
        /*0010*/ 	.short	0x000a
        /*0012*/ 	.short	0x0048
        /*0014*/ 	.byte	0x00, 0xf4, 0x21, 0x00


	//----- nvinfo : EIATTR_KPARAM_INFO
	.align		4
.L_18:
        /*0018*/ 	.byte	0x04, 0x17
        /*001a*/ 	.short	(.L_20 - .L_19)
.L_19:
        /*001c*/ 	.word	0x00000000
        /*0020*/ 	.short	0x0009
        /*0022*/ 	.short	0x0040
        /*0024*/ 	.byte	0x00, 0xf4, 0x21, 0x00


	//----- nvinfo : EIATTR_KPARAM_INFO
	.align		4
.L_20:
        /*0028*/ 	.byte	0x04, 0x17
        /*002a*/ 	.short	(.L_22 - .L_21)
.L_21:
        /*002c*/ 	.word	0x00000000
        /*0030*/ 	.short	0x0008
        /*0032*/ 	.short	0x0038
        /*0034*/ 	.byte	0x00, 0xf0, 0x21, 0x00


	//----- nvinfo : EIATTR_KPARAM_INFO
	.align		4
.L_22:
        /*0038*/ 	.byte	0x04, 0x17
        /*003a*/ 	.short	(.L_24 - .L_23)
.L_23:
        /*003c*/ 	.word	0x00000000
        /*0040*/ 	.short	0x0007
        /*0042*/ 	.short	0x0030
        /*0044*/ 	.byte	0x00, 0xf0, 0x21, 0x00


	//----- nvinfo : EIATTR_KPARAM_INFO
	.align		4
.L_24:
        /*0048*/ 	.byte	0x04, 0x17
        /*004a*/ 	.short	(.L_26 - .L_25)
.L_25:
        /*004c*/ 	.word	0x00000000
        /*0050*/ 	.short	0x0006
        /*0052*/ 	.short	0x0028
        /*0054*/ 	.byte	0x00, 0xf0, 0x21, 0x00


	//----- nvinfo : EIATTR_KPARAM_INFO
	.align		4
.L_26:
        /*0058*/ 	.byte	0x04, 0x17
        /*005a*/ 	.short	(.L_28 - .L_27)
.L_27:
        /*005c*/ 	.word	0x00000000
        /*0060*/ 	.short	0x0005
        /*0062*/ 	.short	0x0020
        /*0064*/ 	.byte	0x00, 0xf0, 0x11, 0x00


	//----- nvinfo : EIATTR_KPARAM_INFO
	.align		4
.L_28:
        /*0068*/ 	.byte	0x04, 0x17
        /*006a*/ 	.short	(.L_30 - .L_29)
.L_29:
        /*006c*/ 	.word	0x00000000
        /*0070*/ 	.short	0x0004
        /*0072*/ 	.short	0x001c
        /*0074*/ 	.byte	0x00, 0xf0, 0x11, 0x00


	//----- nvinfo : EIATTR_KPARAM_INFO
	.align		4
.L_30:
        /*0078*/ 	.byte	0x04, 0x17
        /*007a*/ 	.short	(.L_32 - .L_31)
.L_31:
        /*007c*/ 	.word	0x00000000
        /*0080*/ 	.short	0x0003
        /*0082*/ 	.short	0x0018
        /*0084*/ 	.byte	0x00, 0xf0, 0x11, 0x00


	//----- nvinfo : EIATTR_KPARAM_INFO
	.align		4
.L_32:
        /*0088*/ 	.byte	0x04, 0x17
        /*008a*/ 	.short	(.L_34 - .L_33)
.L_33:
        /*008c*/ 	.word	0x00000000
        /*0090*/ 	.short	0x0002
        /*0092*/ 	.short	0x0010
        /*0094*/ 	.byte	0x00, 0xf4, 0x21, 0x00


	//----- nvinfo : EIATTR_KPARAM_INFO
	.align		4
.L_34:
        /*0098*/ 	.byte	0x04, 0x17
        /*009a*/ 	.short	(.L_36 - .L_35)
.L_35:
        /*009c*/ 	.word	0x00000000
        /*00a0*/ 	.short	0x0001
        /*00a2*/ 	.short	0x0008
        /*00a4*/ 	.byte	0x00, 0xf4, 0x21, 0x00


	//----- nvinfo : EIATTR_KPARAM_INFO
	.align		4
.L_36:
        /*00a8*/ 	.byte	0x04, 0x17
        /*00aa*/ 	.short	(.L_38 - .L_37)
.L_37:
        /*00ac*/ 	.word	0x00000000
        /*00b0*/ 	.short	0x0000
        /*00b2*/ 	.short	0x0000
        /*00b4*/ 	.byte	0x00, 0xf4, 0x21, 0x00


	//----- nvinfo : EIATTR_AT_ENTRY_FRAGMENTS
	.align		4
.L_38:
        /*00b8*/ 	.byte	0x04, 0x4f
        /*00ba*/ 	.short	(.L_40 - .L_39)


	//   ....[0]....
.L_39:
        /*00bc*/ 	.word	0x00000004


	//----- nvinfo : EIATTR_RESERVED_SMEM_USED
	.align		4
.L_40:
        /*00c0*/ 	.byte	0x01, 0x41
	.zero		2


	//----- nvinfo : EIATTR_SPARSE_MMA_MASK
	.align		4
        /*00c4*/ 	.byte	0x03, 0x50
        /*00c6*/ 	.short	0x0000


	//----- nvinfo : EIATTR_TCGEN05_1CTA_USED
	.align		4
        /*00c8*/ 	.byte	0x01, 0x51
	.zero		2


	//----- nvinfo : EIATTR_MAXREG_COUNT
	.align		4
        /*00cc*/ 	.byte	0x03, 0x1b
        /*00ce*/ 	.short	0x00ff


	//----- nvinfo : EIATTR_NUM_BARRIERS
	.align		4
        /*00d0*/ 	.byte	0x02, 0x4c
        /*00d2*/ 	.byte	0x01
	.zero		1


	//----- nvinfo : EIATTR_INT_WARP_WIDE_INSTR_OFFSETS
	.align		4
        /*00d4*/ 	.byte	0x04, 0x31
        /*00d6*/ 	.short	(.L_42 - .L_41)


	//   ....[0]....
.L_41:
        /*00d8*/ 	.word	0x00001730


	//   ....[1]....
        /*00dc*/ 	.word	0x00001750


	//   ....[2]....
        /*00e0*/ 	.word	0x000017d0


	//   ....[3]....
        /*00e4*/ 	.word	0x000018f0


	//   ....[4]....
        /*00e8*/ 	.word	0x00001960


	//   ....[5]....
        /*00ec*/ 	.word	0x00001970


	//   ....[6]....
        /*00f0*/ 	.word	0x00001980


	//   ....[7]....
        /*00f4*/ 	.word	0x00001d40


	//   ....[8]....
        /*00f8*/ 	.word	0x00001d50


	//   ....[9]....
        /*00fc*/ 	.word	0x00001e90


	//   ....[10]....
        /*0100*/ 	.word	0x00001ee0


	//   ....[11]....
        /*0104*/ 	.word	0x00001ef0


	//   ....[12]....
        /*0108*/ 	.word	0x00001f30


	//   ....[13]....
        /*010c*/ 	.word	0x00002180


	//   ....[14]....
        /*0110*/ 	.word	0x00002190


	//   ....[15]....
        /*0114*/ 	.word	0x00002380


	//   ....[16]....
        /*0118*/ 	.word	0x00002390


	//   ....[17]....
        /*011c*/ 	.word	0x00002880


	//   ....[18]....
        /*0120*/ 	.word	0x000028d0


	//----- nvinfo : EIATTR_COOP_GROUP_MASK_REGIDS
	.align		4
.L_42:
        /*0124*/ 	.byte	0x04, 0x29
        /*0126*/ 	.short	(.L_44 - .L_43)


	//   ....[0]....
.L_43:
        /*0128*/ 	.word	0xffffffff


	//   ....[1]....
        /*012c*/ 	.word	0xffffffff


	//   ....[2]....
        /*0130*/ 	.word	0xffffffff


	//   ....[3]....
        /*0134*/ 	.word	0xffffffff


	//   ....[4]....
        /*0138*/ 	.word	0xffffffff


	//   ....[5]....
        /*013c*/ 	.word	0xffffffff


	//   ....[6]....
        /*0140*/ 	.word	0xffffffff


	//   ....[7]....
        /*0144*/ 	.word	0xffffffff


	//   ....[8]....
        /*0148*/ 	.word	0xffffffff


	//   ....[9]....
        /*014c*/ 	.word	0xffffffff


	//----- nvinfo : EIATTR_COOP_GROUP_INSTR_OFFSETS
	.align		4
.L_44:
        /*0150*/ 	.byte	0x04, 0x28
        /*0152*/ 	.short	(.L_46 - .L_45)


	//   ....[0]....
.L_45:
        /*0154*/ 	.word	0x00000050


	//   ....[1]....
        /*0158*/ 	.word	0x00000310


	//   ....[2]....
        /*015c*/ 	.word	0x00000500


	//   ....[3]....
        /*0160*/ 	.word	0x000009c0


	//   ....[4]....
        /*0164*/ 	.word	0x00000b00


	//   ....[5]....
        /*0168*/ 	.word	0x00000fb0


	//   ....[6]....
        /*016c*/ 	.word	0x000010f0


	//   ....[7]....
        /*0170*/ 	.word	0x000015e0


	//   ....[8]....
        /*0174*/ 	.word	0x00002710


	//   ....[9]....
        /*0178*/ 	.word	0x00002980


	//----- nvinfo : EIATTR_VRC_CTA_INIT_COUNT
	.align		4
.L_46:
        /*017c*/ 	.byte	0x02, 0x4a
        /*017e*/ 	.byte	0x80
	.zero		1


	//----- nvinfo : EIATTR_MBARRIER_INSTR_OFFSETS
	.align		4
        /*0180*/ 	.byte	0x04, 0x39
        /*0182*/ 	.short	(.L_48 - .L_47)


	//   ....[0]....
.L_47:
        /*0184*/ 	.word	0x000017f0
        /*0188*/ 	.word	0x000000ff
        /*018c*/ 	.word	0x0000c000
        /*0190*/ 	.short	0x0100
        /*0192*/ 	.byte	0x08
	.zero		1


	//   ....[1]....
        /*0194*/ 	.word	0x00001800
        /*0198*/ 	.word	0x000000ff
        /*019c*/ 	.word	0x0000c010
        /*01a0*/ 	.short	0x0100
        /*01a2*/ 	.byte	0x08
	.zero		1


	//   ....[2]....
        /*01a4*/ 	.word	0x00001b40
        /*01a8*/ 	.word	0x000000ff
        /*01ac*/ 	.word	0x0000c000
        /*01b0*/ 	.short	0x010a
        /*01b2*/ 	.byte	0x08
	.zero		1


	//   ....[3]....
        /*01b4*/ 	.word	0x00001da0
        /*01b8*/ 	.word	0x000000ff
        /*01bc*/ 	.word	0x0000c010
        /*01c0*/ 	.short	0x010a
        /*01c2*/ 	.byte	0x08
	.zero		1


	//   ....[4]....
        /*01c4*/ 	.word	0x00001fa0
        /*01c8*/ 	.word	0x000000ff
        /*01cc*/ 	.word	0x0000c000
        /*01d0*/ 	.short	0x010a
        /*01d2*/ 	.byte	0x08
	.zero		1


	//   ....[5]....
        /*01d4*/ 	.word	0x000021d0
        /*01d8*/ 	.word	0x000000ff
        /*01dc*/ 	.word	0x0000c010
        /*01e0*/ 	.short	0x010a
        /*01e2*/ 	.byte	0x08
	.zero		1


	//   ....[6]....
        /*01e4*/ 	.word	0x00002260
        /*01e8*/ 	.word	0x000000ff
        /*01ec*/ 	.word	0x0000c000
        /*01f0*/ 	.short	0x0108
        /*01f2*/ 	.byte	0x08
	.zero		1


	//   ....[7]....
        /*01f4*/ 	.word	0x00002270
        /*01f8*/ 	.word	0x000000ff
        /*01fc*/ 	.word	0x0000c010
        /*0200*/ 	.short	0x0108
        /*0202*/ 	.byte	0x08
	.zero		1


	//   ....[8]....
        /*0204*/ 	.word	0x000029a0
        /*0208*/ 	.word	0x000000ff
        /*020c*/ 	.word	0x0000c000
        /*0210*/ 	.short	0x010a
        /*0212*/ 	.byte	0x08
	.zero		1


	//   ....[9]....
        /*0214*/ 	.word	0x000029d0
        /*0218*/ 	.word	0x000000ff
        /*021c*/ 	.word	0x0000c010
        /*0220*/ 	.short	0x010a
        /*0222*/ 	.byte	0x08
	.zero		1


	//   ....[10]....
        /*0224*/ 	.word	0x00002a00
        /*0228*/ 	.word	0x000000ff
        /*022c*/ 	.word	0x0000c000
        /*0230*/ 	.short	0x010a
        /*0232*/ 	.byte	0x08
	.zero		1


	//   ....[11]....
        /*0234*/ 	.word	0x00002a30
        /*0238*/ 	.word	0x000000ff
        /*023c*/ 	.word	0x0000c010
        /*0240*/ 	.short	0x010a
        /*0242*/ 	.byte	0x08
	.zero		1


	//----- nvinfo : EIATTR_NUM_MBARRIERS
	.align		4
.L_48:
        /*0244*/ 	.byte	0x03, 0x38
        /*0246*/ 	.short	0x0002


	//----- nvinfo : EIATTR_EXIT_INSTR_OFFSETS
	.align		4
        /*0248*/ 	.byte	0x04, 0x1c
        /*024a*/ 	.short	(.L_50 - .L_49)


	//   ....[0]....
.L_49:
        /*024c*/ 	.word	0x00002990


	//----- nvinfo : EIATTR_REQNTID
	.align		4
.L_50:
        /*0250*/ 	.byte	0x04, 0x10
        /*0252*/ 	.short	(.L_52 - .L_51)
.L_51:
        /*0254*/ 	.word	0x00000080
        /*0258*/ 	.word	0x00000001
        /*025c*/ 	.word	0x00000001


	//----- nvinfo : EIATTR_CRS_STACK_SIZE
	.align		4
.L_52:
        /*0260*/ 	.byte	0x04, 0x1e
        /*0262*/ 	.short	(.L_54 - .L_53)
.L_53:
        /*0264*/ 	.word	0x00000000


	//----- nvinfo : EIATTR_CBANK_PARAM_SIZE
	.align		4
.L_54:
        /*0268*/ 	.byte	0x03, 0x19
        /*026a*/ 	.short	0x0050


	//----- nvinfo : EIATTR_PARAM_CBANK
	.align		4
        /*026c*/ 	.byte	0x04, 0x0a
        /*026e*/ 	.short	(.L_56 - .L_55)
	.align		4
.L_55:
        /*0270*/ 	.word	index@(.nv.constant0.gluon_tcgen05)
        /*0274*/ 	.short	0x0380
        /*0276*/ 	.short	0x0050


	//----- nvinfo : EIATTR_SW_WAR
	.align		4
.L_56:
        /*0278*/ 	.byte	0x04, 0x36
        /*027a*/ 	.short	(.L_58 - .L_57)
.L_57:
        /*027c*/ 	.word	0x00000008
.L_58:


//--------------------- .nv.compat                --------------------------
	.section	.nv.compat,"",@"SHT_CUDA_COMPAT_INFO"
	.align	4
        /*0000*/ 	.byte	0x02, 0x02, 0x02, 0x00, 0x02, 0x05, 0x05, 0x00, 0x02, 0x03, 0x03, 0x00, 0x02, 0x06, 0x01, 0x00


//--------------------- .nv.callgraph             --------------------------
	.section	.nv.callgraph,"",@"SHT_CUDA_CALLGRAPH"
	.align	4
	.sectionentsize	8
	.align		4
        /*0000*/ 	.word	0x00000000
	.align		4
        /*0004*/ 	.word	0xffffffff
	.align		4
        /*0008*/ 	.word	0x00000000
	.align		4
        /*000c*/ 	.word	0xfffffffe
	.align		4
        /*0010*/ 	.word	0x00000000
	.align		4
        /*0014*/ 	.word	0xfffffffd
	.align		4
        /*0018*/ 	.word	0x00000000
	.align		4
        /*001c*/ 	.word	0xfffffffc


//--------------------- .text.gluon_tcgen05       --------------------------
	.section	.text.gluon_tcgen05,"ax",@progbits
	.align	128
        .global         gluon_tcgen05
        .type           gluon_tcgen05,@function
        .size           gluon_tcgen05,(.L_x_73 - gluon_tcgen05)
        .other          gluon_tcgen05,@"STO_CUDA_ENTRY STV_DEFAULT"
gluon_tcgen05:
.text.gluon_tcgen05:
[----:B------:R-:W1:Y:S01]  /*0000*/  LDC R1, c[0x0][0x37c] ;  /* 0x0000df00ff017b82 */ /* 0x000e620000000800 */
[----:B------:R-:W2:Y:S02]  /*0010*/  S2R R0, SR_TID.X ;  /* 0x0000000000007919 */ /* 0x000ea40000002100 */
[----:B--2---:R-:W-:-:S13]  /*0020*/  ISETP.GE.U32.AND P2, PT, R0, 0x20, PT ;  /* 0x000000200000780c */ /* 0x004fda0003f46070 */
[----:B------:R-:W-:Y:S05]  /*0030*/  @P2 BRA `(.L_x_0) ;  /* 0x0000000000b82947 */ /* 0x000fea0003800000 */
[----:B------:R-:W2:Y:S01]  /*0040*/  S2UR UR6, SR_CgaCtaId ;  /* 0x00000000000679c3 */ /* 0x000ea20000008800 */
[----:B------:R-:W-:Y:S01]  /*0050*/  NOP ;  /* 0x0000000000007918 */ /* 0x000fe20000000000 */
[----:B------:R-:W-:Y:S02]  /*0060*/  UMOV UR4, 0x40 ;  /* 0x0000004000047882 */ /* 0x000fe40000000000 */
[----:B--2---:R-:W-:-:S09]  /*0070*/  ULEA UR4, UR6, UR4, 0x18 ;  /* 0x0000000406047291 */ /* 0x004fd2000f8ec0ff */
[----:B------:R-:W2:Y:S01]  /*0080*/  LDS.U8 R2, [UR4] ;  /* 0x00000004ff027984 */ /* 0x000ea20008000000 */
[----:B------:R-:W-:Y:S02]  /*0090*/  UMOV UR4, 0x400 ;  /* 0x0000040000047882 */ /* 0x000fe40000000000 */
[----:B------:R-:W-:Y:S01]  /*00a0*/  ULEA UR4, UR6, UR4, 0x18 ;  /* 0x0000000406047291 */ /* 0x000fe2000f8ec0ff */
[----:B--2---:R-:W-:-:S13]  /*00b0*/  ISETP.NE.AND P0, PT, R2, RZ, PT ;  /* 0x000000ff0200720c */ /* 0x004fda0003f05270 */
[----:B------:R-:W-:Y:S05]  /*00c0*/  @P0 BRA `(.L_x_1) ;  /* 0x00000000007c0947 */ /* 0x000fea0003800000 */
[----:B------:R-:W-:-:S13]  /*00d0*/  ELECT P0, URZ, PT ;  /* 0x0000000000ff782f */ /* 0x000fda0003800000 */
[----:B------:R-:W-:Y:S05]  /*00e0*/  @!P0 BRA `(.L_x_2) ;  /* 0x0000000000848947 */ /* 0x000fea0003800000 */
[----:B------:R-:W-:Y:S01]  /*00f0*/  UMOV UR5, 0x2 ;  /* 0x0000000200057882 */ /* 0x000fe20000000000 */
[----:B------:R-:W-:Y:S02]  /*0100*/  IMAD.MOV.U32 R5, RZ, RZ, 0x1 ;  /* 0x00000001ff057424 */ /* 0x000fe400078e00ff */
[----:B------:R-:W-:Y:S02]  /*0110*/  IMAD.MOV.U32 R3, RZ, RZ, 0x3 ;  /* 0x00000003ff037424 */ /* 0x000fe400078e00ff */
[----:B------:R-:W-:Y:S04]  /*0120*/  DEPBAR.LE SB2, 0x36 ;  /* 0x0000ad800000791a */ /* 0x000fe80000000000 */
[----:B------:R-:W2:Y:S02]  /*0130*/  UTCATOMSWS.FIND_AND_SET.ALIGN UP0, UR5, UR5 ;  /* 0x00000005000575e3 */ /* 0x000ea40008000800 */
[----:B--2---:R-:W-:-:S04]  /*0140*/  PLOP3.LUT P0, PT, PT, PT, UP0, 0x80, 0x8 ;  /* 0x000000000008781c */ /* 0x004fc80003f0f008 */
[----:B------:R-:W-:-:S04]  /*0150*/  SEL R2, RZ, 0xffffffff, !P0 ;  /* 0xffffffffff027807 */ /* 0x000fc80004000000 */
[----:B------:R-:W-:Y:S01]  /*0160*/  ISETP.NE.AND P0, PT, R2, RZ, PT ;  /* 0x000000ff0200720c */ /* 0x000fe20003f05270 */
[----:B------:R-:W-:-:S12]  /*0170*/  IMAD.U32 R2, RZ, RZ, UR5 ;  /* 0x00000005ff027e24 */ /* 0x000fd8000f8e00ff */
[----:B------:R-:W-:Y:S05]  /*0180*/  @P0 BRA `(.L_x_3) ;  /* 0x0000000000240947 */ /* 0x000fea0003800000 */
.L_x_4:
[----:B------:R-:W-:Y:S05]  /*0190*/  NANOSLEEP 0x64 ;  /* 0x000000640000795d */ /* 0x000fea0003800000 */
[----:B------:R-:W-:-:S05]  /*01a0*/  UMOV UR5, 0x2 ;  /* 0x0000000200057882 */ /* 0x000fca0000000000 */
[----:B------:R-:W-:Y:S04]  /*01b0*/  DEPBAR.LE SB2, 0x36 ;  /* 0x0000ad800000791a */ /* 0x000fe80000000000 */
[----:B------:R-:W2:Y:S02]  /*01c0*/  UTCATOMSWS.FIND_AND_SET.ALIGN UP0, UR5, UR5 ;  /* 0x00000005000575e3 */ /* 0x000ea40008000800 */
[----:B--2---:R-:W-:-:S04]  /*01d0*/  PLOP3.LUT P0, PT, PT, PT, UP0, 0x80, 0x8 ;  /* 0x000000000008781c */ /* 0x004fc80003f0f008 */
[----:B------:R-:W-:-:S04]  /*01e0*/  SEL R2, RZ, 0xffffffff, !P0 ;  /* 0xffffffffff027807 */ /* 0x000fc80004000000 */
[----:B------:R-:W-:Y:S01]  /*01f0*/  ISETP.NE.AND P0, PT, R2, RZ, PT ;  /* 0x000000ff0200720c */ /* 0x000fe20003f05270 */
[----:B------:R-:W-:-:S12]  /*0200*/  IMAD.U32 R2, RZ, RZ, UR5 ;  /* 0x00000005ff027e24 */ /* 0x000fd8000f8e00ff */
[----:B------:R-:W-:Y:S05]  /*0210*/  @!P0 BRA `(.L_x_4) ;  /* 0xfffffffc00dc8947 */ /* 0x000fea000383ffff */
.L_x_3:
[C---:B------:R-:W-:Y:S01]  /*0220*/  VIADD R4, R2.reuse, 0x10 ;  /* 0x0000001002047836 */ /* 0x040fe20000000000 */
[----:B------:R-:W-:Y:S01]  /*0230*/  UMOV UR5, 0x50 ;  /* 0x0000005000057882 */ /* 0x000fe20000000000 */
[----:B------:R-:W-:Y:S01]  /*0240*/  SHF.L.U32 R3, R3, R2, RZ ;  /* 0x0000000203037219 */ /* 0x000fe200000006ff */
[----:B------:R-:W-:Y:S01]  /*0250*/  ULEA UR5, UR6, UR5, 0x18 ;  /* 0x0000000506057291 */ /* 0x000fe2000f8ec0ff */
[----:B------:R-:W-:Y:S01]  /*0260*/  IMAD.SHL.U32 R2, R2, 0x20, RZ ;  /* 0x0000002002027824 */ /* 0x000fe200078e00ff */
[----:B------:R-:W-:-:S04]  /*0270*/  SHF.L.U32 R4, R5, R4, RZ ;  /* 0x0000000405047219 */ /* 0x000fc800000006ff */
[----:B------:R-:W-:-:S05]  /*0280*/  LOP3.LUT R3, R4, R3, RZ, 0xfc, !PT ;  /* 0x0000000304037212 */ /* 0x000fca00078efcff */
[----:B------:R2:W-:Y:S04]  /*0290*/  ATOMS.OR RZ, [UR5], R3 ;  /* 0x00000003ffff798c */ /* 0x0005e8000b000005 */
[----:B------:R2:W-:Y:S01]  /*02a0*/  STS [UR4], R2 ;  /* 0x00000002ff007988 */ /* 0x0005e20008000804 */
[----:B------:R-:W-:Y:S05]  /*02b0*/  BRA `(.L_x_2) ;  /* 0x0000000000107947 */ /* 0x000fea0003800000 */
.L_x_1:
[----:B------:R-:W-:Y:S01]  /*02c0*/  IMAD.MOV.U32 R3, RZ, RZ, -0x1 ;  /* 0xffffffffff037424 */ /* 0x000fe200078e00ff */
[----:B------:R-:W-:-:S04]  /*02d0*/  MOV R2, 0x300 ;  /* 0x0000030000027802 */ /* 0x000fc80000000f00 */
[----:B------:R2:W-:Y:S03]  /*02e0*/  STS [UR4], R3 ;  /* 0x00000003ff007988 */ /* 0x0005e60008000804 */
[----:B-12---:R-:W-:Y:S05]  /*02f0*/  CALL.REL.NOINC `($__internal_1_$__cuda_sm10x_tcgen05_guardrail_trap_phase_invalid_during_alloc) ;  /* 0x0000002400e47944 */ /* 0x006fea0003c00000 */
.L_x_2:
[----:B------:R-:W-:Y:S05]  /*0300*/  WARPSYNC.ALL ;  /* 0x0000000000007948 */ /* 0x000fea0003800000 */
[----:B------:R-:W-:Y:S01]  /*0310*/  NOP ;  /* 0x0000000000007918 */ /* 0x000fe20000000000 */
.L_x_0:
[----:B------:R-:W3:Y:S08]  /*0320*/  S2UR UR4, SR_CgaCtaId ;  /* 0x00000000000479c3 */ /* 0x000ef00000008800 */
[----:B------:R-:W-:Y:S01]  /*0330*/  BAR.SYNC.DEFER_BLOCKING 0x0 ;  /* 0x0000000000007b1d */ /* 0x000fe20000010000 */
[----:B------:R-:W-:-:S05]  /*0340*/  LOP3.LUT R68, R0, 0x7f, RZ, 0xc0, !PT ;  /* 0x0000007f00447812 */ /* 0x000fca00078ec0ff */
[----:B------:R-:W-:Y:S02]  /*0350*/  UMOV UR8, 0x400 ;  /* 0x0000040000087882 */ /* 0x000fe40000000000 */
[----:B--2---:R-:W2:Y:S08]  /*0360*/  LDC R3, c[0x0][0x398] ;  /* 0x0000e600ff037b82 */ /* 0x004eb00000000800 */
[----:B------:R-:W4:Y:S01]  /*0370*/  LDC R12, c[0x0][0x3a0] ;  /* 0x0000e800ff0c7b82 */ /* 0x000f220000000800 */
[----:B---3--:R-:W-:-:S07]  /*0380*/  ULEA UR8, UR4, UR8, 0x18 ;  /* 0x0000000804087291 */ /* 0x008fce000f8ec0ff */
[----:B------:R-:W3:Y:S02]  /*0390*/  S2UR UR26, SR_CTAID.Y ;  /* 0x00000000001a79c3 */ /* 0x000ee40000002600 */
[----:B------:R-:W5:Y:S06]  /*03a0*/  LDS R4, [UR8] ;  /* 0x00000008ff047984 */ /* 0x000f6c0008000800 */
[----:B------:R-:W-:Y:S06]  /*03b0*/  BAR.SYNC.DEFER_BLOCKING 0x0 ;  /* 0x0000000000007b1d */ /* 0x000fec0000010000 */
[----:B------:R-:W-:Y:S05]  /*03c0*/  @P2 BRA `(.L_x_5) ;  /* 0x0000000000182947 */ /* 0x000fea0003800000 */
[----:B------:R-:W-:Y:S01]  /*03d0*/  ELECT P0, URZ, PT ;  /* 0x0000000000ff782f */ /* 0x000fe20003800000 */
[----:B------:R-:W-:Y:S01]  /*03e0*/  IMAD.MOV.U32 R2, RZ, RZ, 0x1 ;  /* 0x00000001ff027424 */ /* 0x000fe200078e00ff */
[----:B------:R-:W-:Y:S01]  /*03f0*/  UMOV UR5, 0x40 ;  /* 0x0000004000057882 */ /* 0x000fe20000000000 */
[----:B------:R-:W-:Y:S01]  /*0400*/  UVIRTCOUNT.DEALLOC.SMPOOL 0x80 ;  /* 0x000000800000784c */ /* 0x000fe20000000000 */
[----:B------:R-:W-:-:S09]  /*0410*/  ULEA UR5, UR4, UR5, 0x18 ;  /* 0x0000000504057291 */ /* 0x000fd2000f8ec0ff */
[----:B------:R5:W-:Y:S03]  /*0420*/  @P0 STS.U8 [UR5], R2 ;  /* 0x00000002ff000988 */ /* 0x000be60008000005 */
.L_x_5:
[----:B------:R-:W5:Y:S01]  /*0430*/  S2UR UR4, SR_CTAID.Z ;  /* 0x00000000000479c3 */ /* 0x000f620000002700 */
[----:B------:R-:W4:Y:S01]  /*0440*/  LDCU UR5, c[0x0][0x370] ;  /* 0x00006e00ff0577ac */ /* 0x000f220008000800 */
[C---:B------:R-:W-:Y:S01]  /*0450*/  ISETP.GE.U32.AND P0, PT, R68.reuse, 0x20, PT ;  /* 0x000000204400780c */ /* 0x040fe20003f06070 */
[----:B--2--5:R-:W-:Y:S01]  /*0460*/  VIADD R2, R3, 0xffffffff ;  /* 0xffffffff03027836 */ /* 0x024fe20000000000 */
[C---:B------:R-:W-:Y:S01]  /*0470*/  ISETP.NE.U32.AND P3, PT, R68.reuse, RZ, PT ;  /* 0x000000ff4400720c */ /* 0x040fe20003f65070 */
[----:B------:R-:W2:Y:S01]  /*0480*/  LDCU UR6, c[0x0][0x374] ;  /* 0x00006e80ff0677ac */ /* 0x000ea20008000800 */
[----:B------:R-:W-:Y:S01]  /*0490*/  LEA R13, R68, UR8, 0x2 ;  /* 0x00000008440d7c11 */ /* 0x000fe2000f8e10ff */
[----:B----4-:R-:W-:Y:S01]  /*04a0*/  VIADD R10, R12, 0xffffffff ;  /* 0xffffffff0c0a7836 */ /* 0x010fe20000000000 */
[----:B------:R-:W4:Y:S01]  /*04b0*/  S2UR UR31, SR_CTAID.X ;  /* 0x00000000001f79c3 */ /* 0x000f220000002500 */
[----:B------:R-:W5:Y:S01]  /*04c0*/  LDCU.64 UR12, c[0x0][0x3c0] ;  /* 0x00007800ff0c77ac */ /* 0x000f620008000a00 */
[----:B------:R-:W-:Y:S01]  /*04d0*/  R2UR UR32, R4 ;  /* 0x00000000042072ca */ /* 0x000fe200000e0000 */
[----:B------:R-:W-:Y:S04]  /*04e0*/  BSSY.RECONVERGENT B0, `(.L_x_6) ;  /* 0x0000011000007945 */ /* 0x000fe80003800200 */
[----:B------:R3:W-:Y:S01]  /*04f0*/  @!P0 STS [R13], RZ ;  /* 0x000000ff0d008388 */ /* 0x0007e20000000800 */
[----:B------:R-:W-:-:S03]  /*0500*/  NOP ;  /* 0x0000000000007918 */ /* 0x000fc60000000000 */
[----:B------:R3:W-:Y:S02]  /*0510*/  @!P3 STS [UR8+0x24], R2 ;  /* 0x00002402ff00b988 */ /* 0x0007e40008000808 */
[----:B--23--:R-:W-:Y:S02]  /*0520*/  UIMAD UR4, UR4, UR6, UR26 ;  /* 0x00000006040472a4 */ /* 0x00cfe4000f8e021a */
[----:B------:R2:W-:Y:S02]  /*0530*/  @!P3 STS [UR8+0x20], R10 ;  /* 0x0000200aff00b988 */ /* 0x0005e40008000808 */
[----:B----4-:R-:W-:-:S04]  /*0540*/  UIMAD UR4, UR4, UR5, UR31 ;  /* 0x00000005040472a4 */ /* 0x010fc8000f8e021f */
[----:B------:R-:W-:-:S04]  /*0550*/  UIMAD UR4, UR4, 0x180, URZ ;  /* 0x00000180040478a4 */ /* 0x000fc8000f8e02ff */
[----:B-----5:R-:W-:-:S04]  /*0560*/  UIADD3 UR10, UP0, UPT, UR4, UR12, URZ ;  /* 0x0000000c040a7290 */ /* 0x020fc8000ff1e0ff */
[----:B------:R-:W-:Y:S01]  /*0570*/  ULEA.HI.X.SX32 UR11, UR4, UR13, 0x1, UP0 ;  /* 0x0000000d040b7291 */ /* 0x000fe200080f0eff */
[----:B--2---:R-:W-:Y:S11]  /*0580*/  @P3 BRA `(.L_x_7) ;  /* 0x0000000000183947 */ /* 0x004ff60003800000 */
[----:B------:R-:W2:Y:S01]  /*0590*/  LDS R3, [UR8+0x8] ;  /* 0x00000808ff037984 */ /* 0x000ea20008000800 */
[----:B------:R-:W3:Y:S01]  /*05a0*/  LDC.64 R6, c[0x0][0x380] ;  /* 0x0000e000ff067b82 */ /* 0x000ee20000000a00 */
[----:B------:R-:W-:Y:S02]  /*05b0*/  IMAD.MOV.U32 R4, RZ, RZ, 0x70 ;  /* 0x00000070ff047424 */ /* 0x000fe400078e00ff */
[----:B---3--:R3:W-:Y:S03]  /*05c0*/  STS.64 [UR8], R6 ;  /* 0x00000006ff007988 */ /* 0x0087e60008000a08 */
[----:B--2---:R-:W-:-:S05]  /*05d0*/  LOP3.LUT R3, R3, 0x10, R4, 0xd8, !PT ;  /* 0x0000001003037812 */ /* 0x004fca00078ed804 */
[----:B------:R3:W-:Y:S02]  /*05e0*/  STS [UR8+0x8], R3 ;  /* 0x00000803ff007988 */ /* 0x0007e40008000808 */
.L_x_7:
[----:B------:R-:W-:Y:S05]  /*05f0*/  BSYNC.RECONVERGENT B0 ;  /* 0x0000000000007941 */ /* 0x000fea0003800200 */
.L_x_6:
[----:B------:R-:W-:Y:S04]  /*0600*/  BSSY.RECONVERGENT B0, `(.L_x_8) ;  /* 0x000000a000007945 */ /* 0x000fe80003800200 */
[----:B------:R-:W-:Y:S05]  /*0610*/  @P3 BRA `(.L_x_9) ;  /* 0x0000000000203947 */ /* 0x000fea0003800000 */
[----:B---3--:R-:W2:Y:S01]  /*0620*/  LDS R3, [UR8+0x34] ;  /* 0x00003408ff037984 */ /* 0x008ea20008000800 */
[----:B------:R-:W-:Y:S02]  /*0630*/  IMAD.MOV.U32 R4, RZ, RZ, 0x3f000000 ;  /* 0x3f000000ff047424 */ /* 0x000fe400078e00ff */
[----:B------:R-:W-:Y:S01]  /*0640*/  @!P3 IMAD.MOV.U32 R5, RZ, RZ, 0x7f ;  /* 0x0000007fff05b424 */ /* 0x000fe200078e00ff */
[----:B------:R-:W3:Y:S02]  /*0650*/  @!P3 LDS R6, [UR8+0x38] ;  /* 0x00003808ff06b984 */ /* 0x000ee40008000800 */
[----:B--2---:R-:W-:Y:S02]  /*0660*/  LOP3.LUT R3, R3, 0xff000000, R4, 0xb8, !PT ;  /* 0xff00000003037812 */ /* 0x004fe400078eb804 */
[----:B---3--:R-:W-:-:S03]  /*0670*/  @!P3 LOP3.LUT R4, R6, 0xff, R5, 0xb8, !PT ;  /* 0x000000ff0604b812 */ /* 0x008fc600078eb805 */
[----:B------:R2:W-:Y:S04]  /*0680*/  STS [UR8+0x34], R3 ;  /* 0x00003403ff007988 */ /* 0x0005e80008000808 */
[----:B------:R2:W-:Y:S02]  /*0690*/  @!P3 STS [UR8+0x38], R4 ;  /* 0x00003804ff00b988 */ /* 0x0005e40008000808 */
.L_x_9:
[----:B------:R-:W-:Y:S05]  /*06a0*/  BSYNC.RECONVERGENT B0 ;  /* 0x0000000000007941 */ /* 0x000fea0003800200 */
.L_x_8:
[----:B------:R-:W-:Y:S04]  /*06b0*/  BSSY.RECONVERGENT B0, `(.L_x_10) ;  /* 0x000000e000007945 */ /* 0x000fe80003800200 */
[----:B------:R-:W-:Y:S05]  /*06c0*/  @P3 BRA `(.L_x_11) ;  /* 0x0000000000303947 */ /* 0x000fea0003800000 */
[----:B--2---:R-:W2:Y:S01]  /*06d0*/  LDS R4, [UR8+0x34] ;  /* 0x00003408ff047984 */ /* 0x004ea20008000800 */
[----:B------:R-:W4:Y:S03]  /*06e0*/  LDC.64 R8, c[0x0][0x3a8] ;  /* 0x0000ea00ff087b82 */ /* 0x000f260000000a00 */
[----:B---3--:R-:W3:Y:S01]  /*06f0*/  LDS R3, [UR8+0x1c] ;  /* 0x00001c08ff037984 */ /* 0x008ee20008000800 */
[C---:B----4-:R-:W-:Y:S01]  /*0700*/  SHF.L.U64.HI R6, R8.reuse, 0x1, R9 ;  /* 0x0000000108067819 */ /* 0x050fe20000010209 */
[----:B------:R-:W-:-:S03]  /*0710*/  IMAD.SHL.U32 R5, R8, 0x2, RZ ;  /* 0x0000000208057824 */ /* 0x000fc600078e00ff */
[--C-:B------:R-:W-:Y:S02]  /*0720*/  SHF.R.U32.HI R8, RZ, 0x4, R6.reuse ;  /* 0x00000004ff087819 */ /* 0x100fe40000011606 */
[----:B------:R-:W-:-:S05]  /*0730*/  SHF.R.U64 R5, R5, 0x4, R6 ;  /* 0x0000000405057819 */ /* 0x000fca0000001206 */
[----:B------:R4:W-:Y:S01]  /*0740*/  STS [UR8+0xc], R5 ;  /* 0x00000c05ff007988 */ /* 0x0009e20008000808 */
[----:B--2---:R-:W-:Y:S02]  /*0750*/  LOP3.LUT R4, R4, 0x7, RZ, 0xb8, !PT ;  /* 0x0000000704047812 */ /* 0x004fe400078eb8ff */
[----:B---3--:R-:W-:-:S03]  /*0760*/  LOP3.LUT R3, R3, 0xf, R8, 0xb8, !PT ;  /* 0x0000000f03037812 */ /* 0x008fc600078eb808 */
[----:B------:R4:W-:Y:S04]  /*0770*/  STS [UR8+0x34], R4 ;  /* 0x00003404ff007988 */ /* 0x0009e80008000808 */
[----:B------:R4:W-:Y:S02]  /*0780*/  STS [UR8+0x1c], R3 ;  /* 0x00001c03ff007988 */ /* 0x0009e40008000808 */
.L_x_11:
[----:B------:R-:W-:Y:S05]  /*0790*/  BSYNC.RECONVERGENT B0 ;  /* 0x0000000000007941 */ /* 0x000fea0003800200 */
.L_x_10:
[----:B------:R-:W-:Y:S04]  /*07a0*/  BSSY.RECONVERGENT B1, `(.L_x_12) ;  /* 0x000001a000017945 */ /* 0x000fe80003800200 */
[----:B------:R-:W-:Y:S04]  /*07b0*/  BSSY.RELIABLE B0, `(.L_x_13) ;  /* 0x0000015000007945 */ /* 0x000fe80003800100 */
[----:B------:R-:W-:Y:S05]  /*07c0*/  @P3 BRA `(.L_x_14) ;  /* 0x0000000000203947 */ /* 0x000fea0003800000 */
[----:B--234-:R-:W2:Y:S02]  /*07d0*/  LDS R3, [UR8+0x34] ;  /* 0x00003408ff037984 */ /* 0x01cea40008000800 */
[----:B--2---:R-:W-:-:S05]  /*07e0*/  LOP3.LUT R3, R3, 0x38, RZ, 0xb8, !PT ;  /* 0x0000003803037812 */ /* 0x004fca00078eb8ff */
[----:B------:R2:W-:Y:S01]  /*07f0*/  STS [UR8+0x34], R3 ;  /* 0x00003403ff007988 */ /* 0x0005e20008000808 */
[----:B------:R-:W-:Y:S05]  /*0800*/  @P3 BRA `(.L_x_15) ;  /* 0x0000000000203947 */ /* 0x000fea0003800000 */
[----:B--2---:R-:W2:Y:S01]  /*0810*/  LDS R3, [UR8+0x8] ;  /* 0x00000808ff037984 */ /* 0x004ea20008000800 */
[----:B------:R-:W-:-:S05]  /*0820*/  IMAD.MOV.U32 R4, RZ, RZ, 0x780 ;  /* 0x00000780ff047424 */ /* 0x000fca00078e00ff */
[----:B--2---:R-:W-:-:S05]  /*0830*/  LOP3.LUT R3, R3, 0x500, R4, 0xd8, !PT ;  /* 0x0000050003037812 */ /* 0x004fca00078ed804 */
[----:B------:R5:W-:Y:S02]  /*0840*/  STS [UR8+0x8], R3 ;  /* 0x00000803ff007988 */ /* 0x000be40008000808 */
.L_x_14:
[----:B------:R-:W-:Y:S05]  /*0850*/  @P3 BRA `(.L_x_16) ;  /* 0x0000000000283947 */ /* 0x000fea0003800000 */
[----:B--2345:R-:W2:Y:S02]  /*0860*/  LDS R3, [UR8+0x8] ;  /* 0x00000808ff037984 */ /* 0x03cea40008000800 */
[----:B--2---:R-:W-:-:S05]  /*0870*/  LOP3.LUT R3, R3, 0x1800, RZ, 0xb8, !PT ;  /* 0x0000180003037812 */ /* 0x004fca00078eb8ff */
[----:B------:R3:W-:Y:S02]  /*0880*/  STS [UR8+0x8], R3 ;  /* 0x00000803ff007988 */ /* 0x0007e40008000808 */
.L_x_15:
[----:B------:R-:W-:Y:S05]  /*0890*/  @P3 BREAK.RELIABLE B0 ;  /* 0x0000000000003942 */ /* 0x000fea0003800100 */
[----:B------:R-:W-:Y:S05]  /*08a0*/  @P3 BRA `(.L_x_17) ;  /* 0x0000000000243947 */ /* 0x000fea0003800000 */
[----:B------:R-:W4:Y:S01]  /*08b0*/  LDS R4, [UR8+0x8] ;  /* 0x00000808ff047984 */ /* 0x000f220008000800 */
[----:B--23--:R-:W-:-:S05]  /*08c0*/  IMAD.MOV.U32 R3, RZ, RZ, 0x6000 ;  /* 0x00006000ff037424 */ /* 0x00cfca00078e00ff */
[----:B----4-:R-:W-:-:S04]  /*08d0*/  LOP3.LUT R3, R4, 0x6000, R3, 0xd8, !PT ;  /* 0x0000600004037812 */ /* 0x010fc800078ed803 */
[----:B------:R-:W-:-:S05]  /*08e0*/  LOP3.LUT R3, R3, 0x400000, RZ, 0xb8, !PT ;  /* 0x0040000003037812 */ /* 0x000fca00078eb8ff */
[----:B------:R2:W-:Y:S02]  /*08f0*/  STS [UR8+0x8], R3 ;  /* 0x00000803ff007988 */ /* 0x0005e40008000808 */
.L_x_16:
[----:B------:R-:W-:Y:S05]  /*0900*/  BSYNC.RELIABLE B0 ;  /* 0x0000000000007941 */ /* 0x000fea0003800100 */
.L_x_13:
[----:B--2345:R-:W2:Y:S02]  /*0910*/  @!P3 LDS R3, [UR8+0x8] ;  /* 0x00000808ff03b984 */ /* 0x03cea40008000800 */
[----:B--2---:R-:W-:-:S05]  /*0920*/  @!P3 LOP3.LUT R3, R3, 0x8000, RZ, 0xb8, !PT ;  /* 0x000080000303b812 */ /* 0x004fca00078eb8ff */
[----:B------:R4:W-:Y:S02]  /*0930*/  @!P3 STS [UR8+0x8], R3 ;  /* 0x00000803ff00b988 */ /* 0x0009e40008000808 */
.L_x_17:
[----:B------:R-:W-:Y:S05]  /*0940*/  BSYNC.RECONVERGENT B1 ;  /* 0x0000000000017941 */ /* 0x000fea0003800200 */
.L_x_12:
[----:B------:R-:W-:Y:S05]  /*0950*/  WARPSYNC.ALL ;  /* 0x0000000000007948 */ /* 0x000fea0003800000 */
[----:B------:R-:W-:Y:S01]  /*0960*/  NOP ;  /* 0x0000000000007918 */ /* 0x000fe20000000000 */
[----:B------:R-:W5:Y:S02]  /*0970*/  LDC R6, c[0x0][0x39c] ;  /* 0x0000e700ff067b82 */ /* 0x000f640000000800 */
[----:B-----5:R-:W-:Y:S01]  /*0980*/  VIADD R6, R6, 0xffffffff ;  /* 0xffffffff06067836 */ /* 0x020fe20000000000 */
[----:B------:R-:W-:Y:S06]  /*0990*/  @P0 BRA `(.L_x_18) ;  /* 0x0000000000300947 */ /* 0x000fec0003800000 */
[----:B--234-:R-:W2:Y:S01]  /*09a0*/  S2R R3, SR_LANEID ;  /* 0x0000000000037919 */ /* 0x01cea20000000000 */
[----:B------:R-:W-:Y:S05]  /*09b0*/  WARPSYNC.ALL ;  /* 0x0000000000007948 */ /* 0x000fea0003800000 */
[----:B------:R-:W-:Y:S01]  /*09c0*/  NOP ;  /* 0x0000000000007918 */ /* 0x000fe20000000000 */
[----:B--2---:R-:W-:-:S05]  /*09d0*/  IMAD.SHL.U32 R3, R3, 0x4, RZ ;  /* 0x0000000403037824 */ /* 0x004fca00078e00ff */
[----:B------:R-:W2:Y:S01]  /*09e0*/  LDS R7, [R3+UR8] ;  /* 0x0000000803077984 */ /* 0x000ea20008000800 */
[----:B------:R-:W-:-:S05]  /*09f0*/  IADD3 R4, P1, PT, R3, UR10, RZ ;  /* 0x0000000a03047c10 */ /* 0x000fca000ff3e0ff */
[----:B------:R-:W-:-:S05]  /*0a00*/  IMAD.X R5, RZ, RZ, UR11, P1 ;  /* 0x0000000bff057e24 */ /* 0x000fca00088e06ff */
[----:B--2---:R5:W2:Y:S01]  /*0a10*/  ATOMG.E.EXCH.STRONG.GPU PT, RZ, [R4], R7 ;  /* 0x0000000704ff73a8 */ /* 0x004aa200041ee100 */
[----:B------:R-:W-:-:S04]  /*0a20*/  DEPBAR {5,4,3,2,1,0} ;  /* 0x0000003f0000791a */ /* 0x000fc80000000000 */
[----:B------:R-:W3:Y:S02]  /*0a30*/  CCTL.E.C.LDCU.IV.DEEP [UR10] ;  /* 0x000000000a007540 */ /* 0x000ee40009c08000 */
[----:B---3--:R5:W-:Y:S01]  /*0a40*/  UTMACCTL.IV [UR10] ;  /* 0x000000000a0079b9 */ /* 0x008be20008000000 */
[----:B------:R-:W-:Y:S01]  /*0a50*/  NOP ;  /* 0x0000000000007918 */ /* 0x000fe20000000000 */
.L_x_18:
[----:B------:R-:W-:Y:S05]  /*0a60*/  @P0 BRA `(.L_x_19) ;  /* 0x00000000000c0947 */ /* 0x000fea0003800000 */
[----:B------:R0:W-:Y:S01]  /*0a70*/  UTMACMDFLUSH ;  /* 0x00000000000079b7 */ /* 0x0001e20000000000 */
[----:B------:R-:W-:Y:S05]  /*0a80*/  @P0 BRA `(.L_x_19) ;  /* 0x0000000000040947 */ /* 0x000fea0003800000 */
[----:B------:R-:W-:-:S04]  /*0a90*/  DEPBAR.LE SB0, 0x0 ;  /* 0x000080000000791a */ /* 0x000fc80000000000 */
.L_x_19:
[----:B------:R-:W-:Y:S05]  /*0aa0*/  WARPSYNC.ALL ;  /* 0x0000000000007948 */ /* 0x000fea0003800000 */
[----:B------:R-:W-:Y:S01]  /*0ab0*/  NOP ;  /* 0x0000000000007918 */ /* 0x000fe20000000000 */
[----:B--2---:R-:W-:Y:S06]  /*0ac0*/  BAR.SYNC.DEFER_BLOCKING 0x0 ;  /* 0x0000000000007b1d */ /* 0x004fec0000010000 */
[----:B------:R-:W-:Y:S02]  /*0ad0*/  BSSY.RECONVERGENT B1, `(.L_x_20) ;  /* 0x000000b000017945 */ /* 0x000fe40003800200 */
[----:B------:R-:W-:Y:S06]  /*0ae0*/  BAR.SYNC.DEFER_BLOCKING 0x0 ;  /* 0x0000000000007b1d */ /* 0x000fec0000010000 */
[----:B------:R2:W-:Y:S01]  /*0af0*/  @!P0 STS [R13], RZ ;  /* 0x000000ff0d008388 */ /* 0x0005e20000000800 */
[----:B------:R-:W-:Y:S01]  /*0b00*/  NOP ;  /* 0x0000000000007918 */ /* 0x000fe20000000000 */
[----:B------:R-:W-:Y:S05]  /*0b10*/  @P3 BRA `(.L_x_21) ;  /* 0x0000000000183947 */ /* 0x000fea0003800000 */
[----:B---34-:R-:W3:Y:S01]  /*0b20*/  LDS R3, [UR8+0x8] ;  /* 0x00000808ff037984 */ /* 0x018ee20008000800 */
[----:B------:R-:W4:Y:S01]  /*0b30*/  LDC.64 R8, c[0x0][0x388] ;  /* 0x0000e200ff087b82 */ /* 0x000f220000000a00 */
[----:B-----5:R-:W-:Y:S02]  /*0b40*/  IMAD.MOV.U32 R4, RZ, RZ, 0x70 ;  /* 0x00000070ff047424 */ /* 0x020fe400078e00ff */
[----:B----4-:R4:W-:Y:S03]  /*0b50*/  STS.64 [UR8], R8 ;  /* 0x00000008ff007988 */ /* 0x0109e60008000a08 */
[----:B---3--:R-:W-:-:S05]  /*0b60*/  LOP3.LUT R3, R3, 0x10, R4, 0xd8, !PT ;  /* 0x0000001003037812 */ /* 0x008fca00078ed804 */
[----:B------:R4:W-:Y:S02]  /*0b70*/  STS [UR8+0x8], R3 ;  /* 0x00000803ff007988 */ /* 0x0009e40008000808 */
.L_x_21:
[----:B-----5:R-:W-:Y:S05]  /*0b80*/  BSYNC.RECONVERGENT B1 ;  /* 0x0000000000017941 */ /* 0x020fea0003800200 */
.L_x_20:
[----:B------:R-:W-:Y:S04]  /*0b90*/  BSSY.RECONVERGENT B1, `(.L_x_22) ;  /* 0x000000a000017945 */ /* 0x000fe80003800200 */
[----:B------:R-:W-:Y:S05]  /*0ba0*/  @P3 BRA `(.L_x_23) ;  /* 0x0000000000203947 */ /* 0x000fea0003800000 */
[----:B---34-:R-:W3:Y:S01]  /*0bb0*/  LDS R3, [UR8+0x34] ;  /* 0x00003408ff037984 */ /* 0x018ee20008000800 */
[----:B------:R-:W-:Y:S02]  /*0bc0*/  IMAD.MOV.U32 R8, RZ, RZ, 0x3f000000 ;  /* 0x3f000000ff087424 */ /* 0x000fe400078e00ff */
[----:B------:R-:W-:Y:S01]  /*0bd0*/  @!P3 IMAD.MOV.U32 R5, RZ, RZ, 0x7f ;  /* 0x0000007fff05b424 */ /* 0x000fe200078e00ff */
[----:B------:R-:W4:Y:S02]  /*0be0*/  @!P3 LDS R4, [UR8+0x38] ;  /* 0x00003808ff04b984 */ /* 0x000f240008000800 */
[----:B---3--:R-:W-:Y:S02]  /*0bf0*/  LOP3.LUT R3, R3, 0xff000000, R8, 0xb8, !PT ;  /* 0xff00000003037812 */ /* 0x008fe400078eb808 */
[----:B----4-:R-:W-:-:S03]  /*0c00*/  @!P3 LOP3.LUT R4, R4, 0xff, R5, 0xb8, !PT ;  /* 0x000000ff0404b812 */ /* 0x010fc600078eb805 */
[----:B------:R5:W-:Y:S04]  /*0c10*/  STS [UR8+0x34], R3 ;  /* 0x00003403ff007988 */ /* 0x000be80008000808 */
[----:B------:R5:W-:Y:S02]  /*0c20*/  @!P3 STS [UR8+0x38], R4 ;  /* 0x00003804ff00b988 */ /* 0x000be40008000808 */
.L_x_23:
[----:B------:R-:W-:Y:S05]  /*0c30*/  BSYNC.RECONVERGENT B1 ;  /* 0x0000000000017941 */ /* 0x000fea0003800200 */
.L_x_22:
[----:B------:R-:W-:Y:S04]  /*0c40*/  BSSY.RECONVERGENT B1, `(.L_x_24) ;  /* 0x0000004000017945 */ /* 0x000fe80003800200 */
[----:B------:R-:W-:Y:S05]  /*0c50*/  @P3 BRA `(.L_x_25) ;  /* 0x0000000000083947 */ /* 0x000fea0003800000 */
[----:B------:R2:W-:Y:S04]  /*0c60*/  STS [UR8+0x24], R10 ;  /* 0x0000240aff007988 */ /* 0x0005e80008000808 */
[----:B------:R2:W-:Y:S02]  /*0c70*/  STS [UR8+0x20], R6 ;  /* 0x00002006ff007988 */ /* 0x0005e40008000808 */
.L_x_25:
[----:B------:R-:W-:Y:S05]  /*0c80*/  BSYNC.RECONVERGENT B1 ;  /* 0x0000000000017941 */ /* 0x000fea0003800200 */
.L_x_24:
[----:B------:R-:W-:Y:S04]  /*0c90*/  BSSY.RECONVERGENT B1, `(.L_x_26) ;  /* 0x000000e000017945 */ /* 0x000fe80003800200 */
[----:B------:R-:W-:Y:S05]  /*0ca0*/  @P3 BRA `(.L_x_27) ;  /* 0x0000000000303947 */ /* 0x000fea0003800000 */
[----:B-----5:R-:W5:Y:S01]  /*0cb0*/  LDS R4, [UR8+0x34] ;  /* 0x00003408ff047984 */ /* 0x020f620008000800 */
[----:B--2---:R-:W2:Y:S03]  /*0cc0*/  LDC.64 R10, c[0x0][0x3b0] ;  /* 0x0000ec00ff0a7b82 */ /* 0x004ea60000000a00 */
[----:B---34-:R-:W3:Y:S01]  /*0cd0*/  LDS R3, [UR8+0x1c] ;  /* 0x00001c08ff037984 */ /* 0x018ee20008000800 */
[C---:B--2---:R-:W-:Y:S01]  /*0ce0*/  SHF.L.U64.HI R8, R10.reuse, 0x1, R11 ;  /* 0x000000010a087819 */ /* 0x044fe2000001020b */
[----:B------:R-:W-:-:S03]  /*0cf0*/  IMAD.SHL.U32 R5, R10, 0x2, RZ ;  /* 0x000000020a057824 */ /* 0x000fc600078e00ff */
[--C-:B------:R-:W-:Y:S02]  /*0d00*/  SHF.R.U32.HI R10, RZ, 0x4, R8.reuse ;  /* 0x00000004ff0a7819 */ /* 0x100fe40000011608 */
[----:B------:R-:W-:-:S05]  /*0d10*/  SHF.R.U64 R5, R5, 0x4, R8 ;  /* 0x0000000405057819 */ /* 0x000fca0000001208 */
[----:B------:R2:W-:Y:S01]  /*0d20*/  STS [UR8+0xc], R5 ;  /* 0x00000c05ff007988 */ /* 0x0005e20008000808 */
[----:B-----5:R-:W-:Y:S02]  /*0d30*/  LOP3.LUT R4, R4, 0x7, RZ, 0xb8, !PT ;  /* 0x0000000704047812 */ /* 0x020fe400078eb8ff */
[----:B---3--:R-:W-:-:S03]  /*0d40*/  LOP3.LUT R3, R3, 0xf, R10, 0xb8, !PT ;  /* 0x0000000f03037812 */ /* 0x008fc600078eb80a */
[----:B------:R2:W-:Y:S04]  /*0d50*/  STS [UR8+0x34], R4 ;  /* 0x00003404ff007988 */ /* 0x0005e80008000808 */
[----:B------:R2:W-:Y:S02]  /*0d60*/  STS [UR8+0x1c], R3 ;  /* 0x00001c03ff007988 */ /* 0x0005e40008000808 */
.L_x_27:
[----:B------:R-:W-:Y:S05]  /*0d70*/  BSYNC.RECONVERGENT B1 ;  /* 0x0000000000017941 */ /* 0x000fea0003800200 */
.L_x_26:
[----:B------:R-:W-:Y:S04]  /*0d80*/  BSSY.RECONVERGENT B2, `(.L_x_28) ;  /* 0x000001a000027945 */ /* 0x000fe80003800200 */
[----:B------:R-:W-:Y:S04]  /*0d90*/  BSSY.RELIABLE B1, `(.L_x_29) ;  /* 0x0000015000017945 */ /* 0x000fe80003800100 */
[----:B------:R-:W-:Y:S05]  /*0da0*/  @P3 BRA `(.L_x_30) ;  /* 0x0000000000203947 */ /* 0x000fea0003800000 */
[----:B--2345:R-:W2:Y:S02]  /*0db0*/  LDS R3, [UR8+0x34] ;  /* 0x00003408ff037984 */ /* 0x03cea40008000800 */
[----:B--2---:R-:W-:-:S05]  /*0dc0*/  LOP3.LUT R3, R3, 0x38, RZ, 0xb8, !PT ;  /* 0x0000003803037812 */ /* 0x004fca00078eb8ff */
[----:B------:R2:W-:Y:S01]  /*0dd0*/  STS [UR8+0x34], R3 ;  /* 0x00003403ff007988 */ /* 0x0005e20008000808 */
[----:B------:R-:W-:Y:S05]  /*0de0*/  @P3 BRA `(.L_x_31) ;  /* 0x0000000000203947 */ /* 0x000fea0003800000 */
[----:B--2---:R-:W2:Y:S01]  /*0df0*/  LDS R3, [UR8+0x8] ;  /* 0x00000808ff037984 */ /* 0x004ea20008000800 */
[----:B------:R-:W-:-:S05]  /*0e00*/  IMAD.MOV.U32 R4, RZ, RZ, 0x780 ;  /* 0x00000780ff047424 */ /* 0x000fca00078e00ff */
[----:B--2---:R-:W-:-:S05]  /*0e10*/  LOP3.LUT R3, R3, 0x500, R4, 0xd8, !PT ;  /* 0x0000050003037812 */ /* 0x004fca00078ed804 */
[----:B------:R2:W-:Y:S02]  /*0e20*/  STS [UR8+0x8], R3 ;  /* 0x00000803ff007988 */ /* 0x0005e40008000808 */
.L_x_30:
[----:B------:R-:W-:Y:S05]  /*0e30*/  @P3 BRA `(.L_x_32) ;  /* 0x0000000000283947 */ /* 0x000fea0003800000 */
[----:B--2345:R-:W2:Y:S02]  /*0e40*/  LDS R3, [UR8+0x8] ;  /* 0x00000808ff037984 */ /* 0x03cea40008000800 */
[----:B--2---:R-:W-:-:S05]  /*0e50*/  LOP3.LUT R3, R3, 0x1800, RZ, 0xb8, !PT ;  /* 0x0000180003037812 */ /* 0x004fca00078eb8ff */
[----:B------:R3:W-:Y:S02]  /*0e60*/  STS [UR8+0x8], R3 ;  /* 0x00000803ff007988 */ /* 0x0007e40008000808 */
.L_x_31:
[----:B------:R-:W-:Y:S05]  /*0e70*/  @P3 BREAK.RELIABLE B1 ;  /* 0x0000000000013942 */ /* 0x000fea0003800100 */
[----:B------:R-:W-:Y:S05]  /*0e80*/  @P3 BRA `(.L_x_33) ;  /* 0x0000000000243947 */ /* 0x000fea0003800000 */
[----:B--23--:R-:W2:Y:S01]  /*0e90*/  LDS R3, [UR8+0x8] ;  /* 0x00000808ff037984 */ /* 0x00cea20008000800 */
[----:B------:R-:W-:-:S05]  /*0ea0*/  IMAD.MOV.U32 R4, RZ, RZ, 0x6000 ;  /* 0x00006000ff047424 */ /* 0x000fca00078e00ff */
[----:B--2---:R-:W-:-:S04]  /*0eb0*/  LOP3.LUT R3, R3, 0x6000, R4, 0xd8, !PT ;  /* 0x0000600003037812 */ /* 0x004fc800078ed804 */
[----:B------:R-:W-:-:S05]  /*0ec0*/  LOP3.LUT R3, R3, 0x400000, RZ, 0xb8, !PT ;  /* 0x0040000003037812 */ /* 0x000fca00078eb8ff */
[----:B------:R2:W-:Y:S02]  /*0ed0*/  STS [UR8+0x8], R3 ;  /* 0x00000803ff007988 */ /* 0x0005e40008000808 */
.L_x_32:
[----:B------:R-:W-:Y:S05]  /*0ee0*/  BSYNC.RELIABLE B1 ;  /* 0x0000000000017941 */ /* 0x000fea0003800100 */
.L_x_29:
[----:B--2345:R-:W2:Y:S02]  /*0ef0*/  @!P3 LDS R3, [UR8+0x8] ;  /* 0x00000808ff03b984 */ /* 0x03cea40008000800 */
[----:B--2---:R-:W-:-:S05]  /*0f00*/  @!P3 LOP3.LUT R3, R3, 0x8000, RZ, 0xb8, !PT ;  /* 0x000080000303b812 */ /* 0x004fca00078eb8ff */
[----:B------:R4:W-:Y:S02]  /*0f10*/  @!P3 STS [UR8+0x8], R3 ;  /* 0x00000803ff00b988 */ /* 0x0009e40008000808 */
.L_x_33:
[----:B------:R-:W-:Y:S05]  /*0f20*/  BSYNC.RECONVERGENT B2 ;  /* 0x0000000000027941 */ /* 0x000fea0003800200 */
.L_x_28:
[----:B------:R-:W-:Y:S05]  /*0f30*/  WARPSYNC.ALL ;  /* 0x0000000000007948 */ /* 0x000fea0003800000 */
[----:B------:R-:W-:Y:S01]  /*0f40*/  NOP ;  /* 0x0000000000007918 */ /* 0x000fe20000000000 */
[----:B------:R-:W-:-:S04]  /*0f50*/  UIADD3 UR5, UPT, UPT, UR4, 0x80, URZ ;  /* 0x0000008004057890 */ /* 0x000fc8000fffe0ff */
[----:B------:R-:W-:-:S04]  /*0f60*/  UIADD3 UR6, UP0, UPT, UR5, UR12, URZ ;  /* 0x0000000c05067290 */ /* 0x000fc8000ff1e0ff */
[----:B------:R-:W-:Y:S01]  /*0f70*/  ULEA.HI.X.SX32 UR7, UR5, UR13, 0x1, UP0 ;  /* 0x0000000d05077291 */ /* 0x000fe200080f0eff */
[----:B------:R-:W-:Y:S11]  /*0f80*/  @P0 BRA `(.L_x_34) ;  /* 0x0000000000300947 */ /* 0x000ff60003800000 */
        /* <DEDUP_REMOVED lines=12> */
.L_x_34:
[----:B------:R-:W-:Y:S05]  /*1050*/  @P0 BRA `(.L_x_35) ;  /* 0x00000000000c0947 */ /* 0x000fea0003800000 */
[----:B------:R0:W-:Y:S01]  /*1060*/  UTMACMDFLUSH ;  /* 0x00000000000079b7 */ /* 0x0001e20000000000 */
[----:B------:R-:W-:Y:S05]  /*1070*/  @P0 BRA `(.L_x_35) ;  /* 0x0000000000040947 */ /* 0x000fea0003800000 */
[----:B------:R-:W-:-:S04]  /*1080*/  DEPBAR.LE SB0, 0x0 ;  /* 0x000080000000791a */ /* 0x000fc80000000000 */
.L_x_35:
        /* <DEDUP_REMOVED lines=8> */
[----:B---345:R-:W3:Y:S01]  /*1110*/  LDS R3, [UR8+0x8] ;  /* 0x00000808ff037984 */ /* 0x038ee20008000800 */
[----:B------:R-:W4:Y:S01]  /*1120*/  LDC.64 R8, c[0x0][0x390] ;  /* 0x0000e400ff087b82 */ /* 0x000f220000000a00 */
[----:B------:R-:W-:Y:S02]  /*1130*/  IMAD.MOV.U32 R4, RZ, RZ, 0x70 ;  /* 0x00000070ff047424 */ /* 0x000fe400078e00ff */
[----:B----4-:R4:W-:Y:S03]  /*1140*/  STS.64 [UR8], R8 ;  /* 0x00000008ff007988 */ /* 0x0109e60008000a08 */
[----:B---3--:R-:W-:-:S05]  /*1150*/  LOP3.LUT R3, R3, 0x10, R4, 0xd8, !PT ;  /* 0x0000001003037812 */ /* 0x008fca00078ed804 */
[----:B------:R4:W-:Y:S02]  /*1160*/  STS [UR8+0x8], R3 ;  /* 0x00000803ff007988 */ /* 0x0009e40008000808 */
.L_x_37:
[----:B-----5:R-:W-:Y:S05]  /*1170*/  BSYNC.RECONVERGENT B2 ;  /* 0x0000000000027941 */ /* 0x020fea0003800200 */
.L_x_36:
[----:B------:R-:W-:Y:S04]  /*1180*/  BSSY.RECONVERGENT B3, `(.L_x_38) ;  /* 0x0000011000037945 */ /* 0x000fe80003800200 */
[----:B------:R-:W-:Y:S04]  /*1190*/  BSSY.RELIABLE B2, `(.L_x_39) ;  /* 0x000000e000027945 */ /* 0x000fe80003800100 */
[----:B------:R-:W-:Y:S05]  /*11a0*/  @P3 BRA `(.L_x_40) ;  /* 0x0000000000243947 */ /* 0x000fea0003800000 */
[----:B---34-:R-:W3:Y:S01]  /*11b0*/  LDS R3, [UR8+0x34] ;  /* 0x00003408ff037984 */ /* 0x018ee20008000800 */
[----:B------:R-:W-:-:S05]  /*11c0*/  IMAD.MOV.U32 R4, RZ, RZ, 0x3f000000 ;  /* 0x3f000000ff047424 */ /* 0x000fca00078e00ff */
[----:B---3--:R-:W-:-:S05]  /*11d0*/  LOP3.LUT R3, R3, 0xff000000, R4, 0xb8, !PT ;  /* 0xff00000003037812 */ /* 0x008fca00078eb804 */
[----:B------:R3:W-:Y:S01]  /*11e0*/  STS [UR8+0x34], R3 ;  /* 0x00003403ff007988 */ /* 0x0007e20008000808 */
[----:B------:R-:W-:Y:S05]  /*11f0*/  @P3 BRA `(.L_x_41) ;  /* 0x00000000001c3947 */ /* 0x000fea0003800000 */
[----:B---3--:R-:W3:Y:S01]  /*1200*/  LDS R3, [UR8+0x38] ;  /* 0x00003808ff037984 */ /* 0x008ee20008000800 */
[----:B------:R-:W-:-:S05]  /*1210*/  IMAD.MOV.U32 R4, RZ, RZ, 0x7f ;  /* 0x0000007fff047424 */ /* 0x000fca00078e00ff */
[----:B---3--:R-:W-:-:S05]  /*1220*/  LOP3.LUT R3, R3, 0xff, R4, 0xb8, !PT ;  /* 0x000000ff03037812 */ /* 0x008fca00078eb804 */
[----:B------:R5:W-:Y:S02]  /*1230*/  STS [UR8+0x38], R3 ;  /* 0x00003803ff007988 */ /* 0x000be40008000808 */
.L_x_40:
[----:B------:R-:W-:Y:S05]  /*1240*/  @P3 BREAK.RELIABLE B2 ;  /* 0x0000000000023942 */ /* 0x000fea0003800100 */
[----:B------:R-:W-:Y:S05]  /*1250*/  @P3 BRA `(.L_x_42) ;  /* 0x00000000000c3947 */ /* 0x000fea0003800000 */
[----:B------:R2:W-:Y:S02]  /*1260*/  STS [UR8+0x20], R6 ;  /* 0x00002006ff007988 */ /* 0x0005e40008000808 */
.L_x_41:
[----:B------:R-:W-:Y:S05]  /*1270*/  BSYNC.RELIABLE B2 ;  /* 0x0000000000027941 */ /* 0x000fea0003800100 */
.L_x_39:
[----:B------:R2:W-:Y:S02]  /*1280*/  @!P3 STS [UR8+0x24], R2 ;  /* 0x00002402ff00b988 */ /* 0x0005e40008000808 */
.L_x_42:
[----:B------:R-:W-:Y:S05]  /*1290*/  BSYNC.RECONVERGENT B3 ;  /* 0x0000000000037941 */ /* 0x000fea0003800200 */
.L_x_38:
[----:B------:R-:W-:Y:S05]  /*12a0*/  WARPSYNC.ALL ;  /* 0x0000000000007948 */ /* 0x000fea0003800000 */
[----:B------:R-:W-:Y:S01]  /*12b0*/  NOP ;  /* 0x0000000000007918 */ /* 0x000fe20000000000 */
[----:B------:R-:W-:Y:S04]  /*12c0*/  BSSY.RECONVERGENT B3, `(.L_x_43) ;  /* 0x000000e000037945 */ /* 0x000fe80003800200 */
[----:B------:R-:W-:Y:S05]  /*12d0*/  @P3 BRA `(.L_x_44) ;  /* 0x0000000000303947 */ /* 0x000fea0003800000 */
[----:B---345:R-:W3:Y:S01]  /*12e0*/  LDS R3, [UR8+0x34] ;  /* 0x00003408ff037984 */ /* 0x038ee20008000800 */
[----:B------:R-:W4:Y:S03]  /*12f0*/  LDC.64 R4, c[0x0][0x3b8] ;  /* 0x0000ee00ff047b82 */ /* 0x000f260000000a00 */
[----:B--2---:R-:W2:Y:S01]  /*1300*/  LDS R2, [UR8+0x1c] ;  /* 0x00001c08ff027984 */ /* 0x004ea20008000800 */
[C---:B----4-:R-:W-:Y:S01]  /*1310*/  SHF.L.U64.HI R5, R4.reuse, 0x1, R5 ;  /* 0x0000000104057819 */ /* 0x050fe20000010205 */
[----:B------:R-:W-:-:S03]  /*1320*/  IMAD.SHL.U32 R4, R4, 0x2, RZ ;  /* 0x0000000204047824 */ /* 0x000fc600078e00ff */
[--C-:B------:R-:W-:Y:S02]  /*1330*/  SHF.R.U32.HI R7, RZ, 0x4, R5.reuse ;  /* 0x00000004ff077819 */ /* 0x100fe40000011605 */
[----:B------:R-:W-:-:S05]  /*1340*/  SHF.R.U64 R4, R4, 0x4, R5 ;  /* 0x0000000404047819 */ /* 0x000fca0000001205 */
[----:B------:R4:W-:Y:S01]  /*1350*/  STS [UR8+0xc], R4 ;  /* 0x00000c04ff007988 */ /* 0x0009e20008000808 */
[----:B---3--:R-:W-:Y:S02]  /*1360*/  LOP3.LUT R3, R3, 0x7, RZ, 0xb8, !PT ;  /* 0x0000000703037812 */ /* 0x008fe400078eb8ff */
[----:B--2---:R-:W-:-:S03]  /*1370*/  LOP3.LUT R2, R2, 0xf, R7, 0xb8, !PT ;  /* 0x0000000f02027812 */ /* 0x004fc600078eb807 */
[----:B------:R4:W-:Y:S04]  /*1380*/  STS [UR8+0x34], R3 ;  /* 0x00003403ff007988 */ /* 0x0009e80008000808 */
[----:B------:R4:W-:Y:S02]  /*1390*/  STS [UR8+0x1c], R2 ;  /* 0x00001c02ff007988 */ /* 0x0009e40008000808 */
.L_x_44:
[----:B------:R-:W-:Y:S05]  /*13a0*/  BSYNC.RECONVERGENT B3 ;  /* 0x0000000000037941 */ /* 0x000fea0003800200 */
.L_x_43:
[----:B------:R-:W-:Y:S04]  /*13b0*/  BSSY.RECONVERGENT B4, `(.L_x_45) ;  /* 0x000001a000047945 */ /* 0x000fe80003800200 */
[----:B------:R-:W-:Y:S04]  /*13c0*/  BSSY.RELIABLE B3, `(.L_x_46) ;  /* 0x0000015000037945 */ /* 0x000fe80003800100 */
[----:B------:R-:W-:Y:S05]  /*13d0*/  @P3 BRA `(.L_x_47) ;  /* 0x0000000000203947 */ /* 0x000fea0003800000 */
[----:B--2-4-:R-:W2:Y:S02]  /*13e0*/  LDS R2, [UR8+0x34] ;  /* 0x00003408ff027984 */ /* 0x014ea40008000800 */
[----:B--2---:R-:W-:-:S05]  /*13f0*/  LOP3.LUT R2, R2, 0x38, RZ, 0xb8, !PT ;  /* 0x0000003802027812 */ /* 0x004fca00078eb8ff */
[----:B------:R2:W-:Y:S01]  /*1400*/  STS [UR8+0x34], R2 ;  /* 0x00003402ff007988 */ /* 0x0005e20008000808 */
[----:B------:R-:W-:Y:S05]  /*1410*/  @P3 BRA `(.L_x_48) ;  /* 0x0000000000203947 */ /* 0x000fea0003800000 */
[----:B--2---:R-:W2:Y:S01]  /*1420*/  LDS R2, [UR8+0x8] ;  /* 0x00000808ff027984 */ /* 0x004ea20008000800 */
[----:B---3-5:R-:W-:-:S05]  /*1430*/  IMAD.MOV.U32 R3, RZ, RZ, 0x780 ;  /* 0x00000780ff037424 */ /* 0x028fca00078e00ff */
[----:B--2---:R-:W-:-:S05]  /*1440*/  LOP3.LUT R2, R2, 0x500, R3, 0xd8, !PT ;  /* 0x0000050002027812 */ /* 0x004fca00078ed803 */
[----:B------:R2:W-:Y:S02]  /*1450*/  STS [UR8+0x8], R2 ;  /* 0x00000802ff007988 */ /* 0x0005e40008000808 */
.L_x_47:
[----:B------:R-:W-:Y:S05]  /*1460*/  @P3 BRA `(.L_x_49) ;  /* 0x0000000000283947 */ /* 0x000fea0003800000 */
[----:B--2-4-:R-:W2:Y:S02]  /*1470*/  LDS R2, [UR8+0x8] ;  /* 0x00000808ff027984 */ /* 0x014ea40008000800 */
[----:B--2---:R-:W-:-:S05]  /*1480*/  LOP3.LUT R2, R2, 0x1800, RZ, 0xb8, !PT ;  /* 0x0000180002027812 */ /* 0x004fca00078eb8ff */
[----:B------:R4:W-:Y:S02]  /*1490*/  STS [UR8+0x8], R2 ;  /* 0x00000802ff007988 */ /* 0x0009e40008000808 */
.L_x_48:
[----:B------:R-:W-:Y:S05]  /*14a0*/  @P3 BREAK.RELIABLE B3 ;  /* 0x0000000000033942 */ /* 0x000fea0003800100 */
[----:B------:R-:W-:Y:S05]  /*14b0*/  @P3 BRA `(.L_x_50) ;  /* 0x0000000000243947 */ /* 0x000fea0003800000 */
[----:B--2-4-:R-:W2:Y:S01]  /*14c0*/  LDS R2, [UR8+0x8] ;  /* 0x00000808ff027984 */ /* 0x014ea20008000800 */
[----:B---3-5:R-:W-:-:S05]  /*14d0*/  IMAD.MOV.U32 R3, RZ, RZ, 0x6000 ;  /* 0x00006000ff037424 */ /* 0x028fca00078e00ff */
[----:B--2---:R-:W-:-:S04]  /*14e0*/  LOP3.LUT R2, R2, 0x6000, R3, 0xd8, !PT ;  /* 0x0000600002027812 */ /* 0x004fc800078ed803 */
[----:B------:R-:W-:-:S05]  /*14f0*/  LOP3.LUT R2, R2, 0x400000, RZ, 0xb8, !PT ;  /* 0x0040000002027812 */ /* 0x000fca00078eb8ff */
[----:B------:R2:W-:Y:S02]  /*1500*/  STS [UR8+0x8], R2 ;  /* 0x00000802ff007988 */ /* 0x0005e40008000808 */
.L_x_49:
[----:B------:R-:W-:Y:S05]  /*1510*/  BSYNC.RELIABLE B3 ;  /* 0x0000000000037941 */ /* 0x000fea0003800100 */
.L_x_46:
[----:B--2-4-:R-:W2:Y:S02]  /*1520*/  @!P3 LDS R2, [UR8+0x8] ;  /* 0x00000808ff02b984 */ /* 0x014ea40008000800 */
[----:B--2---:R-:W-:-:S05]  /*1530*/  @!P3 LOP3.LUT R2, R2, 0x8000, RZ, 0xb8, !PT ;  /* 0x000080000202b812 */ /* 0x004fca00078eb8ff */
[----:B------:R2:W-:Y:S02]  /*1540*/  @!P3 STS [UR8+0x8], R2 ;  /* 0x00000802ff00b988 */ /* 0x0005e40008000808 */
.L_x_50:
[----:B------:R-:W-:Y:S05]  /*1550*/  BSYNC.RECONVERGENT B4 ;  /* 0x0000000000047941 */ /* 0x000fea0003800200 */
.L_x_45:
[----:B------:R-:W-:Y:S05]  /*1560*/  WARPSYNC.ALL ;  /* 0x0000000000007948 */ /* 0x000fea0003800000 */
[----:B------:R-:W-:Y:S01]  /*1570*/  NOP ;  /* 0x0000000000007918 */ /* 0x000fe20000000000 */
[----:B------:R-:W-:-:S04]  /*1580*/  UIADD3 UR4, UPT, UPT, UR4, 0x100, URZ ;  /* 0x0000010004047890 */ /* 0x000fc8000fffe0ff */
[----:B------:R-:W-:-:S04]  /*1590*/  UIADD3 UR12, UP0, UPT, UR4, UR12, URZ ;  /* 0x0000000c040c7290 */ /* 0x000fc8000ff1e0ff */
[----:B------:R-:W-:Y:S01]  /*15a0*/  ULEA.HI.X.SX32 UR13, UR4, UR13, 0x1, UP0 ;  /* 0x0000000d040d7291 */ /* 0x000fe200080f0eff */
[----:B------:R-:W-:Y:S11]  /*15b0*/  @P0 BRA `(.L_x_51) ;  /* 0x0000000000300947 */ /* 0x000ff60003800000 */
[----:B--2-4-:R-:W2:Y:S01]  /*15c0*/  S2R R2, SR_LANEID ;  /* 0x0000000000027919 */ /* 0x014ea20000000000 */
[----:B------:R-:W-:Y:S05]  /*15d0*/  WARPSYNC.ALL ;  /* 0x0000000000007948 */ /* 0x000fea0003800000 */
[----:B------:R-:W-:Y:S01]  /*15e0*/  NOP ;  /* 0x0000000000007918 */ /* 0x000fe20000000000 */
[----:B--2---:R-:W-:-:S05]  /*15f0*/  IMAD.SHL.U32 R4, R2, 0x4, RZ ;  /* 0x0000000402047824 */ /* 0x004fca00078e00ff */
[----:B------:R-:W2:Y:S01]  /*1600*/  LDS R5, [R4+UR8] ;  /* 0x0000000804057984 */ /* 0x000ea20008000800 */
[----:B------:R-:W-:-:S05]  /*1610*/  IADD3 R2, P1, PT, R4, UR12, RZ ;  /* 0x0000000c04027c10 */ /* 0x000fca000ff3e0ff */
[----:B---3-5:R-:W-:-:S05]  /*1620*/  IMAD.X R3, RZ, RZ, UR13, P1 ;  /* 0x0000000dff037e24 */ /* 0x028fca00088e06ff */
[----:B--2---:R2:W3:Y:S01]  /*1630*/  ATOMG.E.EXCH.STRONG.GPU PT, RZ, [R2], R5 ;  /* 0x0000000502ff73a8 */ /* 0x0044e200041ee100 */
[----:B------:R-:W-:-:S04]  /*1640*/  DEPBAR {5,4,3,2,1,0} ;  /* 0x0000003f0000791a */ /* 0x000fc80000000000 */
[----:B------:R-:W4:Y:S02]  /*1650*/  CCTL.E.C.LDCU.IV.DEEP [UR12] ;  /* 0x000000000c007540 */ /* 0x000f240009c08000 */
[----:B----4-:R2:W-:Y:S01]  /*1660*/  UTMACCTL.IV [UR12] ;  /* 0x000000000c0079b9 */ /* 0x0105e20008000000 */
[----:B------:R-:W-:Y:S01]  /*1670*/  NOP ;  /* 0x0000000000007918 */ /* 0x000fe20000000000 */
.L_x_51:
[----:B------:R-:W-:Y:S05]  /*1680*/  @P0 BRA `(.L_x_52) ;  /* 0x00000000000c0947 */ /* 0x000fea0003800000 */
[----:B------:R0:W-:Y:S01]  /*1690*/  UTMACMDFLUSH ;  /* 0x00000000000079b7 */ /* 0x0001e20000000000 */
[----:B------:R-:W-:Y:S05]  /*16a0*/  @P0 BRA `(.L_x_52) ;  /* 0x0000000000040947 */ /* 0x000fea0003800000 */
[----:B------:R-:W-:-:S04]  /*16b0*/  DEPBAR.LE SB0, 0x0 ;  /* 0x000080000000791a */ /* 0x000fc80000000000 */
.L_x_52:
[----:B------:R-:W-:Y:S05]  /*16c0*/  WARPSYNC.ALL ;  /* 0x0000000000007948 */ /* 0x000fea0003800000 */
[----:B------:R-:W-:Y:S01]  /*16d0*/  NOP ;  /* 0x0000000000007918 */ /* 0x000fe20000000000 */
[----:B---3--:R-:W-:Y:S01]  /*16e0*/  BAR.SYNC.DEFER_BLOCKING 0x0 ;  /* 0x0000000000007b1d */ /* 0x008fe20000010000 */
[----:B------:R-:W-:Y:S01]  /*16f0*/  ISETP.GE.AND P0, PT, R12, 0x1, PT ;  /* 0x000000010c00780c */ /* 0x000fe20003f06270 */
[----:B------:R-:W-:Y:S01]  /*1700*/  USHF.L.U32 UR31, UR31, 0x7, URZ ;  /* 0x000000071f1f7899 */ /* 0x000fe200080006ff */
[----:B--2-4-:R-:W-:Y:S01]  /*1710*/  SHF.R.U32.HI R2, RZ, 0x5, R0 ;  /* 0x00000005ff027819 */ /* 0x014fe20000011600 */
[----:B------:R-:W-:-:S02]  /*1720*/  USHF.L.U32 UR26, UR26, 0x6, URZ ;  /* 0x000000061a1a7899 */ /* 0x000fc400080006ff */
[----:B------:R-:W-:Y:S01]  /*1730*/  VOTEU.ALL UP0, P3 ;  /* 0x0000000000ff7886 */ /* 0x000fe20001800000 */
[----:B------:R-:W-:Y:S01]  /*1740*/  UMOV UR4, 0x1 ;  /* 0x0000000100047882 */ /* 0x000fe20000000000 */
[----:B------:R-:W-:Y:S01]  /*1750*/  VOTEU.ALL UP1, P3 ;  /* 0x0000000000ff7886 */ /* 0x000fe20001820000 */
[----:B------:R-:W-:Y:S02]  /*1760*/  R2UR UR9, R2 ;  /* 0x00000000020972ca */ /* 0x000fe400000e0000 */
[----:B------:R-:W-:-:S04]  /*1770*/  @!UP0 UIADD3 UR14, UPT, UPT, -UR4, 0x100000, URZ ;  /* 0x00100000040e8890 */ /* 0x000fc8000fffe1ff */
[----:B------:R-:W-:Y:S02]  /*1780*/  @!UP0 USHF.L.U32 UR15, UR14, 0xb, URZ ;  /* 0x0000000b0e0f8899 */ /* 0x000fe400080006ff */
[----:B------:R-:W-:Y:S02]  /*1790*/  @!UP0 USHF.L.U32 UR14, UR14, 0x1, URZ ;  /* 0x000000010e0e8899 */ /* 0x000fe400080006ff */
[----:B------:R-:W-:-:S04]  /*17a0*/  @!UP0 UIADD3 UR4, UPT, UPT, -UR4, 0x100000, URZ ;  /* 0x0010000004048890 */ /* 0x000fc8000fffe1ff */
[----:B------:R-:W-:Y:S02]  /*17b0*/  @!UP0 USHF.L.U32 UR5, UR4, 0xb, URZ ;  /* 0x0000000b04058899 */ /* 0x000fe400080006ff */
[----:B------:R-:W-:Y:S01]  /*17c0*/  @!UP0 USHF.L.U32 UR4, UR4, 0x1, URZ ;  /* 0x0000000104048899 */ /* 0x000fe200080006ff */
[----:B------:R-:W-:Y:S01]  /*17d0*/  VOTEU.ALL UP0, P3 ;  /* 0x0000000000ff7886 */ /* 0x000fe20001800000 */
[----:B------:R-:W2:Y:S04]  /*17e0*/  FENCE.VIEW.ASYNC.S ;  /* 0x00000000000073c6 */ /* 0x000ea80000000000 */
[----:B--2---:R2:W3:Y:S06]  /*17f0*/  @!UP0 SYNCS.EXCH.64 URZ, [UR8+0xc000], UR14 ;  /* 0x00c0000e08ff85b2 */ /* 0x0044ec0008000100 */
[----:B------:R2:W4:Y:S01]  /*1800*/  @!UP1 SYNCS.EXCH.64 URZ, [UR8+0xc010], UR4 ;  /* 0x00c0100408ff95b2 */ /* 0x0005220008000100 */
[----:B------:R-:W-:Y:S05]  /*1810*/  @!P0 BRA `(.L_x_53) ;  /* 0x0000000800848947 */ /* 0x000fea0003800000 */
[----:B---34-:R-:W-:Y:S01]  /*1820*/  BAR.SYNC.DEFER_BLOCKING 0x0 ;  /* 0x0000000000007b1d */ /* 0x018fe20000010000 */
[----:B------:R-:W-:Y:S01]  /*1830*/  @!P3 IMAD.MOV.U32 R2, RZ, RZ, 0xc000 ;  /* 0x0000c000ff02b424 */ /* 0x000fe200078e00ff */
[----:B------:R-:W-:Y:S01]  /*1840*/  ELECT P1, URZ, PT ;  /* 0x0000000000ff782f */ /* 0x000fe20003820000 */
[----:B--2---:R-:W-:-:S03]  /*1850*/  ULOP3.LUT UR4, UR9, 0x1, URZ, 0xc0, !UPT ;  /* 0x0000000109047892 */ /* 0x004fc6000f8ec0ff */
[C---:B------:R-:W-:Y:S02]  /*1860*/  ISETP.LT.U32.AND P1, PT, R68.reuse, 0x40, P1 ;  /* 0x000000404400780c */ /* 0x040fe40000f21070 */
[----:B------:R-:W-:Y:S01]  /*1870*/  ELECT P0, URZ, PT ;  /* 0x0000000000ff782f */ /* 0x000fe20003800000 */
[----:B------:R-:W-:Y:S02]  /*1880*/  ULEA UR20, UR4, UR8, 0xe ;  /* 0x0000000804147291 */ /* 0x000fe4000f8e70ff */
[----:B------:R-:W-:Y:S01]  /*1890*/  USHF.L.U32 UR22, UR4, 0x6, URZ ;  /* 0x0000000604167899 */ /* 0x000fe200080006ff */
[----:B------:R-:W-:Y:S01]  /*18a0*/  ISETP.LT.U32.AND P0, PT, R68, 0x20, P0 ;  /* 0x000000204400780c */ /* 0x000fe20000701070 */
[----:B------:R-:W-:Y:S01]  /*18b0*/  UMOV UR23, UR31 ;  /* 0x0000001f00177c82 */ /* 0x000fe20008000000 */
[----:B------:R-:W-:Y:S02]  /*18c0*/  UIADD3 UR24, UPT, UPT, UR8, 0x8000, URZ ;  /* 0x0000800008187890 */ /* 0x000fe4000fffe0ff */
[----:B------:R-:W-:-:S02]  /*18d0*/  USHF.R.U32.HI UR14, URZ, 0x4, UR8 ;  /* 0x00000004ff0e7899 */ /* 0x000fc40008011608 */
[----:B------:R-:W-:Y:S01]  /*18e0*/  USHF.R.U32.HI UR18, URZ, 0x4, UR24 ;  /* 0x00000004ff127899 */ /* 0x000fe20008011618 */
[----:B------:R-:W-:Y:S01]  /*18f0*/  VOTEU.ANY UP1, P1 ;  /* 0x0000000000ff7886 */ /* 0x000fe20000820100 */
[----:B------:R-:W-:Y:S02]  /*1900*/  USGXT.U32 UR14, UR14, 0xe ;  /* 0x0000000e0e0e789a */ /* 0x000fe40008000000 */
[----:B------:R-:W-:Y:S01]  /*1910*/  USGXT.U32 UR18, UR18, 0xe ;  /* 0x0000000e1212789a */ /* 0x000fe20008000000 */
[----:B------:R2:W-:Y:S01]  /*1920*/  @!P3 SYNCS.ARRIVE.TRANS64 RZ, [UR8+0xc000], R2 ;  /* 0x00c00002ffffb9a7 */ /* 0x0005e20008000008 */
[----:B------:R3:W-:Y:S06]  /*1930*/  MEMBAR.ALL.CTA ;  /* 0x0000000000007992 */ /* 0x0007ec0000008000 */
[----:B---3--:R-:W3:Y:S01]  /*1940*/  FENCE.VIEW.ASYNC.S ;  /* 0x00000000000073c6 */ /* 0x008ee20000000000 */
[----:B------:R-:W-:Y:S01]  /*1950*/  @UP1 UIADD3 UR21, UPT, UPT, UR8, 0xc000, URZ ;  /* 0x0000c00008151890 */ /* 0x000fe2000fffe0ff */
[----:B---3--:R-:W-:Y:S01]  /*1960*/  VOTEU.ANY UP1, P1 ;  /* 0x0000000000ff7886 */ /* 0x008fe20000820100 */
[----:B------:R-:W-:Y:S01]  /*1970*/  VOTEU.ANY UP0, P0 ;  /* 0x0000000000ff7886 */ /* 0x000fe20000000100 */
[----:B------:R-:W-:Y:S01]  /*1980*/  VOTEU.ANY UP2, P0 ;  /* 0x0000000000ff7886 */ /* 0x000fe20000040100 */
[----:B------:R-:W-:Y:S01]  /*1990*/  UMOV UR4, URZ ;  /* 0x000000ff00047c82 */ /* 0x000fe20008000000 */
[----:B------:R-:W-:Y:S01]  /*19a0*/  UMOV UR15, 0x40004040 ;  /* 0x40004040000f7882 */ /* 0x000fe20000000000 */
[----:B------:R-:W-:Y:S01]  /*19b0*/  UMOV UR19, 0x40004040 ;  /* 0x4000404000137882 */ /* 0x000fe20000000000 */
[----:B------:R-:W-:Y:S01]  /*19c0*/  @UP0 UIADD3 UR25, UPT, UPT, UR8, 0xc000, URZ ;  /* 0x0000c00008190890 */ /* 0x000fe2000fffe0ff */
[----:B------:R-:W-:Y:S01]  /*19d0*/  @UP0 UMOV UR27, URZ ;  /* 0x000000ff001b0c82 */ /* 0x000fe20008000000 */
[----:B------:R-:W-:-:S04]  /*19e0*/  UIADD3 UR16, UP0, UPT, UR14, 0x2, URZ ;  /* 0x000000020e107890 */ /* 0x000fc8000ff1e0ff */
[----:B------:R-:W-:-:S04]  /*19f0*/  UIADD3.X UR17, UPT, UPT, UR4, 0x40004040, URZ, UP0, !UPT ;  /* 0x4000404004117890 */ /* 0x000fc800087fe4ff */
[----:B------:R-:W-:Y:S02]  /*1a00*/  UIADD3.64 UR34, UPT, UPT, UR16, 0x4, URZ ;  /* 0x0000000410227897 */ /* 0x000fe4000fffe0ff */
[----:B------:R-:W-:Y:S01]  /*1a10*/  UIADD3.64 UR36, UPT, UPT, UR16, 0x3fe, URZ ;  /* 0x000003fe10247897 */ /* 0x000fe2000fffe0ff */
[----:B------:R-:W-:Y:S01]  /*1a20*/  BAR.SYNC.DEFER_BLOCKING 0x0 ;  /* 0x0000000000007b1d */ /* 0x000fe20000010000 */
[----:B------:R-:W-:Y:S02]  /*1a30*/  UIADD3.64 UR38, UPT, UPT, UR16, 0x400, URZ ;  /* 0x0000040010267897 */ /* 0x000fe4000fffe0ff */
[----:B------:R-:W-:Y:S02]  /*1a40*/  UIADD3.64 UR40, UPT, UPT, UR16, 0x402, URZ ;  /* 0x0000040210287897 */ /* 0x000fe4000fffe0ff */
[----:B------:R-:W-:Y:S01]  /*1a50*/  UIADD3.64 UR42, UPT, UPT, UR16, 0x404, URZ ;  /* 0x00000404102a7897 */ /* 0x000fe2000fffe0ff */
[----:B------:R3:W-:Y:S02]  /*1a60*/  @UP1 UTMALDG.2D [UR20], [UR10] ;  /* 0x000000140a0015b4 */ /* 0x0007e40008008000 */
[----:B------:R-:W-:Y:S01]  /*1a70*/  BAR.SYNC.DEFER_BLOCKING 0x0 ;  /* 0x0000000000007b1d */ /* 0x000fe20000010000 */
[----:B---3--:R-:W-:-:S02]  /*1a80*/  UIADD3 UR20, UP0, UPT, UR18, 0x80, URZ ;  /* 0x0000008012147890 */ /* 0x008fc4000ff1e0ff */
[----:B------:R-:W-:Y:S02]  /*1a90*/  UIADD3.64 UR22, UPT, UPT, UR16, 0x2, URZ ;  /* 0x0000000210167897 */ /* 0x000fe4000fffe0ff */
[----:B------:R-:W-:Y:S02]  /*1aa0*/  UIADD3.X UR21, UPT, UPT, UR4, 0x40004040, URZ, UP0, !UPT ;  /* 0x4000404004157890 */ /* 0x000fe400087fe4ff */
[----:B------:R-:W-:Y:S02]  /*1ab0*/  UISETP.NE.U32.AND UP0, UPT, UR9, URZ, UPT ;  /* 0x000000ff0900728c */ /* 0x000fe4000bf05070 */
[----:B------:R-:W-:Y:S02]  /*1ac0*/  UIADD3.64 UR44, UPT, UPT, UR20, 0x80, URZ ;  /* 0x00000080142c7897 */ /* 0x000fe4000fffe0ff */
[----:B------:R-:W-:Y:S02]  /*1ad0*/  UIADD3.64 UR46, UPT, UPT, UR20, 0x100, URZ ;  /* 0x00000100142e7897 */ /* 0x000fe4000fffe0ff */
[----:B------:R-:W-:Y:S01]  /*1ae0*/  UIADD3.64 UR48, UPT, UPT, UR20, 0x180, URZ ;  /* 0x0000018014307897 */ /* 0x000fe2000fffe0ff */
[----:B------:R2:W-:Y:S01]  /*1af0*/  @UP2 UTMALDG.2D [UR24], [UR6] ;  /* 0x00000018060025b4 */ /* 0x0005e20008008000 */
[----:B------:R-:W-:-:S02]  /*1b00*/  UIADD3.64 UR50, UPT, UPT, UR20, 0x200, URZ ;  /* 0x0000020014327897 */ /* 0x000fc4000fffe0ff */
[----:B------:R-:W-:Y:S02]  /*1b10*/  UIADD3.64 UR52, UPT, UPT, UR20, 0x280, URZ ;  /* 0x0000028014347897 */ /* 0x000fe4000fffe0ff */
[----:B------:R-:W-:Y:S01]  /*1b20*/  UIADD3.64 UR54, UPT, UPT, UR20, 0x300, URZ ;  /* 0x0000030014367897 */ /* 0x000fe2000fffe0ff */
[----:B------:R-:W-:Y:S06]  /*1b30*/  BAR.SYNC.DEFER_BLOCKING 0x0 ;  /* 0x0000000000007b1d */ /* 0x000fec0000010000 */
[----:B------:R-:W3:Y:S02]  /*1b40*/  SYNCS.PHASECHK.TRANS64.TRYWAIT P0, [UR8+0xc000], RZ ;  /* 0x00c000ffff0075a7 */ /* 0x000ee40008001108 */
[----:B--23--:R-:W-:Y:S05]  /*1b50*/  @!P0 BRA `(.L_x_54) ;  /* 0x0000000c00908947 */ /* 0x00cfea0003800000 */
.L_x_66:
[----:B------:R-:W-:Y:S05]  /*1b60*/  BRA.U UP0, `(.L_x_55) ;  /* 0x0000000100647547 */ /* 0x000fea000b800000 */
[----:B------:R-:W-:Y:S01]  /*1b70*/  UMOV UR4, 0x0 ;  /* 0x0000000000047882 */ /* 0x000fe20000000000 */
[----:B------:R-:W-:Y:S01]  /*1b80*/  UMOV UR5, 0x8110490 ;  /* 0x0811049000057882 */ /* 0x000fe20000000000 */
[----:B------:R-:W-:Y:S01]  /*1b90*/  UMOV UR24, 0x0 ;  /* 0x0000000000187882 */ /* 0x000fe20000000000 */
[----:B------:R-:W-:Y:S01]  /*1ba0*/  UMOV UR25, 0x8110490 ;  /* 0x0811049000197882 */ /* 0x000fe20000000000 */
[----:B------:R-:W-:Y:S01]  /*1bb0*/  UMOV UR28, 0x0 ;  /* 0x00000000001c7882 */ /* 0x000fe20000000000 */
[----:B------:R-:W-:Y:S01]  /*1bc0*/  UMOV UR29, 0x8110490 ;  /* 0x08110490001d7882 */ /* 0x000fe20000000000 */
[----:B------:R2:W-:Y:S01]  /*1bd0*/  UTCHMMA gdesc[UR14], gdesc[UR18], tmem[UR32], tmem[UR4], idesc[UR5], !UPT ;  /* 0x00ff04120e0075ea */ /* 0x0005e2000f800020 */
[----:B------:R-:W-:Y:S01]  /*1be0*/  UMOV UR56, 0x0 ;  /* 0x0000000000387882 */ /* 0x000fe20000000000 */
[----:B------:R-:W-:Y:S01]  /*1bf0*/  UMOV UR57, 0x8110490 ;  /* 0x0811049000397882 */ /* 0x000fe20000000000 */
[----:B------:R2:W-:Y:S01]  /*1c00*/  UTCHMMA gdesc[UR16], gdesc[UR20], tmem[UR32], tmem[UR24], idesc[UR25], UPT ;  /* 0x00ff1814100075ea */ /* 0x0005e2000b800020 */
        /* <DEDUP_REMOVED lines=12> */
[----:B------:R2:W-:Y:S01]  /*1cd0*/  UTCHMMA gdesc[UR40], gdesc[UR52], tmem[UR32], tmem[UR62], idesc[UR63], UPT ;  /* 0x00ff3e34280075ea */ /* 0x0005e2000b800020 */
[----:B------:R2:W-:Y:S01]  /*1ce0*/  UTCHMMA gdesc[UR42], gdesc[UR54], tmem[UR32], tmem[UR64], idesc[UR65], UPT ;  /* 0x00ff40362a0075ea */ /* 0x0005e2000b800020 */
[----:B------:R-:W-:Y:S01]  /*1cf0*/  NOP ;  /* 0x0000000000007918 */ /* 0x000fe20000000000 */
.L_x_55:
[----:B------:R-:W-:Y:S01]  /*1d00*/  ELECT P0, URZ, PT ;  /* 0x0000000000ff782f */ /* 0x000fe20003800000 */
[----:B--2---:R-:W-:-:S03]  /*1d10*/  UIADD3 UR4, UPT, UPT, UR8, 0xc010, URZ ;  /* 0x0000c01008047890 */ /* 0x004fc6000fffe0ff */
[----:B------:R-:W-:Y:S01]  /*1d20*/  ISETP.LT.U32.AND P0, PT, R68, 0x20, P0 ;  /* 0x000000204400780c */ /* 0x000fe20000701070 */
[----:B------:R-:W-:-:S12]  /*1d30*/  UMOV UR5, URZ ;  /* 0x000000ff00057c82 */ /* 0x000fd80008000000 */
[----:B------:R-:W-:Y:S01]  /*1d40*/  VOTEU.ANY UP0, P0 ;  /* 0x0000000000ff7886 */ /* 0x000fe20000000100 */
[----:B------:R-:W-:Y:S01]  /*1d50*/  VOTEU.ANY UP1, P0 ;  /* 0x0000000000ff7886 */ /* 0x000fe20000020100 */
[----:B------:R-:W-:-:S03]  /*1d60*/  ISETP.GE.U32.AND P0, PT, R12, 0x81, PT ;  /* 0x000000810c00780c */ /* 0x000fc60003f06070 */
[----:B------:R-:W-:Y:S02]  /*1d70*/  @UP0 UMOV UR24, UR4 ;  /* 0x0000000400180c82 */ /* 0x000fe40008000000 */
[----:B------:R2:W-:Y:S01]  /*1d80*/  @UP1 UTCBAR [UR24], URZ ;  /* 0x000000ff180013e9 */ /* 0x0005e200080000ff */
[----:B------:R-:W-:Y:S06]  /*1d90*/  BAR.SYNC.DEFER_BLOCKING 0x0 ;  /* 0x0000000000007b1d */ /* 0x000fec0000010000 */
[----:B------:R-:W3:Y:S02]  /*1da0*/  SYNCS.PHASECHK.TRANS64.TRYWAIT P1, [UR8+0xc010], RZ ;  /* 0x00c010ffff0075a7 */ /* 0x000ee40008021108 */
[----:B--23--:R-:W-:Y:S05]  /*1db0*/  @!P1 BRA `(.L_x_56) ;  /* 0x0000000c00049947 */ /* 0x00cfea0003800000 */
.L_x_67:
[----:B------:R-:W-:Y:S05]  /*1dc0*/  @!P0 BRA `(.L_x_53) ;  /* 0x0000000400188947 */ /* 0x000fea0003800000 */
[----:B------:R-:W-:Y:S01]  /*1dd0*/  IMAD.MOV.U32 R2, RZ, RZ, 0x1 ;  /* 0x00000001ff027424 */ /* 0x000fe200078e00ff */
[----:B------:R-:W2:Y:S01]  /*1de0*/  LDCU UR33, c[0x0][0x3a0] ;  /* 0x00007400ff2177ac */ /* 0x000ea20008000800 */
[----:B------:R-:W-:-:S05]  /*1df0*/  UMOV UR27, 0x80 ;  /* 0x00000080001b7882 */ /* 0x000fca0000000000 */
.L_x_60:
[----:B------:R-:W-:Y:S01]  /*1e00*/  BAR.SYNC.DEFER_BLOCKING 0x0 ;  /* 0x0000000000007b1d */ /* 0x000fe20000010000 */
[----:B-----5:R-:W-:Y:S01]  /*1e10*/  @!P3 IMAD.MOV.U32 R3, RZ, RZ, 0xc000 ;  /* 0x0000c000ff03b424 */ /* 0x020fe200078e00ff */
[----:B------:R-:W-:Y:S01]  /*1e20*/  ELECT P1, URZ, PT ;  /* 0x0000000000ff782f */ /* 0x000fe20003820000 */
[----:B------:R-:W-:-:S03]  /*1e30*/  ULOP3.LUT UR30, UR9, 0x1, URZ, 0xc0, !UPT ;  /* 0x00000001091e7892 */ /* 0x000fc6000f8ec0ff */
[C---:B------:R-:W-:Y:S02]  /*1e40*/  ISETP.LT.U32.AND P1, PT, R68.reuse, 0x40, P1 ;  /* 0x000000404400780c */ /* 0x040fe40000f21070 */
[----:B------:R-:W-:Y:S01]  /*1e50*/  ELECT P0, URZ, PT ;  /* 0x0000000000ff782f */ /* 0x000fe20003800000 */
[----:B------:R-:W-:Y:S02]  /*1e60*/  ULEA UR28, UR30, UR8, 0xe ;  /* 0x000000081e1c7291 */ /* 0x000fe4000f8e70ff */
[----:B------:R-:W-:Y:S01]  /*1e70*/  ULEA UR30, UR30, UR27, 0x6 ;  /* 0x0000001b1e1e7291 */ /* 0x000fe2000f8e30ff */
[----:B------:R-:W-:-:S07]  /*1e80*/  ISETP.LT.U32.AND P0, PT, R68, 0x20, P0 ;  /* 0x000000204400780c */ /* 0x000fce0000701070 */
[----:B------:R-:W-:Y:S01]  /*1e90*/  VOTEU.ANY UP0, P1 ;  /* 0x0000000000ff7886 */ /* 0x000fe20000800100 */
[----:B------:R3:W-:Y:S01]  /*1ea0*/  @!P3 SYNCS.ARRIVE.TRANS64 RZ, [UR8+0xc000], R3 ;  /* 0x00c00003ffffb9a7 */ /* 0x0007e20008000008 */
[----:B------:R4:W-:Y:S06]  /*1eb0*/  MEMBAR.ALL.CTA ;  /* 0x0000000000007992 */ /* 0x0009ec0000008000 */
[----:B----4-:R-:W4:Y:S01]  /*1ec0*/  FENCE.VIEW.ASYNC.S ;  /* 0x00000000000073c6 */ /* 0x010f220000000000 */
[----:B------:R-:W-:Y:S01]  /*1ed0*/  @UP0 UIADD3 UR29, UPT, UPT, UR8, 0xc000, URZ ;  /* 0x0000c000081d0890 */ /* 0x000fe2000fffe0ff */
[----:B----4-:R-:W-:Y:S01]  /*1ee0*/  VOTEU.ANY UP0, P1 ;  /* 0x0000000000ff7886 */ /* 0x010fe20000800100 */
[----:B------:R-:W-:Y:S01]  /*1ef0*/  VOTEU.ANY UP1, P0 ;  /* 0x0000000000ff7886 */ /* 0x000fe20000020100 */
[----:B---3--:R-:W-:-:S04]  /*1f00*/  IMAD.U32 R3, R2, -0x80000000, RZ ;  /* 0x8000000002037824 */ /* 0x008fc800078e00ff */
[----:B------:R-:W-:Y:S02]  /*1f10*/  @UP1 UIADD3 UR24, UPT, UPT, UR8, 0x8000, URZ ;  /* 0x0000800008181890 */ /* 0x000fe4000fffe0ff */
[----:B------:R-:W-:Y:S01]  /*1f20*/  @UP1 UIADD3 UR25, UPT, UPT, UR8, 0xc000, URZ ;  /* 0x0000c00008191890 */ /* 0x000fe2000fffe0ff */
[----:B------:R-:W-:Y:S01]  /*1f30*/  VOTEU.ANY UP1, P0 ;  /* 0x0000000000ff7886 */ /* 0x000fe20000020100 */
[----:B------:R-:W-:Y:S06]  /*1f40*/  BAR.SYNC.DEFER_BLOCKING 0x0 ;  /* 0x0000000000007b1d */ /* 0x000fec0000010000 */
[----:B------:R3:W-:Y:S01]  /*1f50*/  @UP0 UTMALDG.2D [UR28], [UR10] ;  /* 0x0000001c0a0005b4 */ /* 0x0007e20008008000 */
[----:B------:R-:W-:Y:S01]  /*1f60*/  UISETP.NE.U32.AND UP0, UPT, UR9, URZ, UPT ;  /* 0x000000ff0900728c */ /* 0x000fe2000bf05070 */
[----:B------:R-:W-:Y:S06]  /*1f70*/  BAR.SYNC.DEFER_BLOCKING 0x0 ;  /* 0x0000000000007b1d */ /* 0x000fec0000010000 */
[----:B------:R3:W-:Y:S02]  /*1f80*/  @UP1 UTMALDG.2D [UR24], [UR6] ;  /* 0x00000018060015b4 */ /* 0x0007e40008008000 */
[----:B------:R-:W-:Y:S06]  /*1f90*/  BAR.SYNC.DEFER_BLOCKING 0x0 ;  /* 0x0000000000007b1d */ /* 0x000fec0000010000 */
[----:B------:R-:W4:Y:S02]  /*1fa0*/  SYNCS.PHASECHK.TRANS64.TRYWAIT P0, [UR8+0xc000], R3 ;  /* 0x00c00003ff0075a7 */ /* 0x000f240008001108 */
[----:B---34-:R-:W-:Y:S05]  /*1fb0*/  @!P0 BRA `(.L_x_57) ;  /* 0x0000000800908947 */ /* 0x018fea0003800000 */
.L_x_68:
[----:B------:R-:W-:Y:S05]  /*1fc0*/  BRA.U UP0, `(.L_x_58) ;  /* 0x0000000100647547 */ /* 0x000fea000b800000 */
[----:B------:R-:W-:Y:S01]  /*1fd0*/  UMOV UR24, 0x0 ;  /* 0x0000000000187882 */ /* 0x000fe20000000000 */
[----:B------:R-:W-:Y:S01]  /*1fe0*/  UMOV UR25, 0x8110490 ;  /* 0x0811049000197882 */ /* 0x000fe20000000000 */
[----:B------:R-:W-:Y:S01]  /*1ff0*/  UMOV UR28, 0x0 ;  /* 0x00000000001c7882 */ /* 0x000fe20000000000 */
[----:B------:R-:W-:Y:S01]  /*2000*/  UMOV UR29, 0x8110490 ;  /* 0x08110490001d7882 */ /* 0x000fe20000000000 */
        /* <DEDUP_REMOVED lines=21> */
.L_x_58:
[----:B------:R-:W-:-:S04]  /*2160*/  ELECT P0, URZ, PT ;  /* 0x0000000000ff782f */ /* 0x000fc80003800000 */
[----:B------:R-:W-:-:S13]  /*2170*/  ISETP.LT.U32.AND P0, PT, R68, 0x20, P0 ;  /* 0x000000204400780c */ /* 0x000fda0000701070 */
[----:B------:R-:W-:Y:S01]  /*2180*/  VOTEU.ANY UP0, P0 ;  /* 0x0000000000ff7886 */ /* 0x000fe20000000100 */
[----:B------:R-:W-:-:S04]  /*2190*/  VOTEU.ANY UP1, P0 ;  /* 0x0000000000ff7886 */ /* 0x000fc80000020100 */
[----:B---3--:R-:W-:Y:S02]  /*21a0*/  @UP0 UMOV UR24, UR4 ;  /* 0x0000000400180c82 */ /* 0x008fe40008000000 */
[----:B------:R3:W-:Y:S01]  /*21b0*/  @UP1 UTCBAR [UR24], URZ ;  /* 0x000000ff180013e9 */ /* 0x0007e200080000ff */
[----:B------:R-:W-:Y:S06]  /*21c0*/  BAR.SYNC.DEFER_BLOCKING 0x0 ;  /* 0x0000000000007b1d */ /* 0x000fec0000010000 */
[----:B------:R-:W4:Y:S02]  /*21d0*/  SYNCS.PHASECHK.TRANS64.TRYWAIT P0, [UR8+0xc010], R3 ;  /* 0x00c01003ff0075a7 */ /* 0x000f240008001108 */
[----:B---34-:R-:W-:Y:S05]  /*21e0*/  @!P0 BRA `(.L_x_59) ;  /* 0x0000000800108947 */ /* 0x018fea0003800000 */
.L_x_69:
[----:B------:R-:W-:Y:S01]  /*21f0*/  UIADD3 UR27, UPT, UPT, UR27, 0x80, URZ ;  /* 0x000000801b1b7890 */ /* 0x000fe2000fffe0ff */
[----:B------:R-:W-:-:S03]  /*2200*/  LOP3.LUT R2, R2, 0x1, RZ, 0x3c, !PT ;  /* 0x0000000102027812 */ /* 0x000fc600078e3cff */
[----:B--2---:R-:W-:-:S09]  /*2210*/  UISETP.GE.AND UP0, UPT, UR27, UR33, UPT ;  /* 0x000000211b00728c */ /* 0x004fd2000bf06270 */
[----:B------:R-:W-:Y:S05]  /*2220*/  BRA.U !UP0, `(.L_x_60) ;  /* 0xfffffff908f47547 */ /* 0x000fea000b83ffff */
.L_x_53:
[----:B---34-:R-:W-:Y:S06]  /*2230*/  BAR.SYNC.DEFER_BLOCKING 0x0 ;  /* 0x0000000000007b1d */ /* 0x018fec0000010000 */
[----:B------:R-:W-:Y:S04]  /*2240*/  BSSY.RECONVERGENT B4, `(.L_x_61) ;  /* 0x0000004000047945 */ /* 0x000fe80003800200 */
[----:B------:R-:W-:Y:S05]  /*2250*/  @P3 BRA `(.L_x_62) ;  /* 0x0000000000083947 */ /* 0x000fea0003800000 */
[----:B------:R-:W3:Y:S02]  /*2260*/  SYNCS.CCTL.IV [UR8+0xc000] ;  /* 0x00c00000ff0079b1 */ /* 0x000ee40008000008 */
[----:B---3--:R-:W3:Y:S02]  /*2270*/  SYNCS.CCTL.IV [UR8+0xc010] ;  /* 0x00c01000ff0079b1 */ /* 0x008ee40008000008 */
.L_x_62:
[----:B--2---:R-:W-:Y:S05]  /*2280*/  BSYNC.RECONVERGENT B4 ;  /* 0x0000000000047941 */ /* 0x004fea0003800200 */
.L_x_61:
[----:B------:R-:W-:Y:S01]  /*2290*/  USHF.L.U32 UR9, UR9, 0x15, URZ ;  /* 0x0000001509097899 */ /* 0x000fe200080006ff */
[C---:B------:R-:W-:Y:S01]  /*22a0*/  IMAD.SHL.U32 R2, R0.reuse, 0x80, RZ ;  /* 0x0000008000027824 */ /* 0x040fe200078e00ff */
[----:B------:R-:W-:Y:S01]  /*22b0*/  ELECT P0, URZ, PT ;  /* 0x0000000000ff782f */ /* 0x000fe20003800000 */
[----:B-----5:R-:W-:Y:S01]  /*22c0*/  IMAD.SHL.U32 R3, R0, 0x10, RZ ;  /* 0x0000001000037824 */ /* 0x020fe200078e00ff */
[----:B------:R-:W-:Y:S02]  /*22d0*/  ULOP3.LUT UR9, UR9, 0x600000, URZ, 0xc0, !UPT ;  /* 0x0060000009097892 */ /* 0x000fe4000f8ec0ff */
[----:B------:R-:W-:Y:S01]  /*22e0*/  LOP3.LUT R0, R2, 0x3f80, RZ, 0xc0, !PT ;  /* 0x00003f8002007812 */ /* 0x000fe200078ec0ff */
[----:B------:R-:W-:Y:S01]  /*22f0*/  UMOV UR10, UR31 ;  /* 0x0000001f000a7c82 */ /* 0x000fe20008000000 */
[----:B------:R-:W-:Y:S01]  /*2300*/  UIADD3 UR9, UPT, UPT, UR32, UR9, URZ ;  /* 0x0000000920097290 */ /* 0x000fe2000fffe0ff */
[----:B------:R-:W-:Y:S02]  /*2310*/  ISETP.LT.U32.AND P0, PT, R68, 0x20, P0 ;  /* 0x000000204400780c */ /* 0x000fe40000701070 */
[----:B------:R-:W-:-:S04]  /*2320*/  LOP3.LUT R0, R0, 0x70, R3, 0xf8, !PT ;  /* 0x0000007000007812 */ /* 0x000fc800078ef803 */
[C---:B------:R-:W-:Y:S02]  /*2330*/  LOP3.LUT R2, R0.reuse, 0x10, RZ, 0x3c, !PT ;  /* 0x0000001000027812 */ /* 0x040fe400078e3cff */
[----:B------:R-:W2:Y:S01]  /*2340*/  LDTM.x64 R4, tmem[UR9] ;  /* 0x00000009000479ee */ /* 0x000ea20008340000 */
[----:B------:R-:W-:Y:S01]  /*2350*/  LOP3.LUT R3, R0, 0x20, RZ, 0x3c, !PT ;  /* 0x0000002000037812 */ /* 0x000fe200078e3cff */
[----:B------:R-:W-:Y:S01]  /*2360*/  NOP ;  /* 0x0000000000007918 */ /* 0x000fe20000000000 */
[----:B------:R-:W-:Y:S02]  /*2370*/  UMOV UR9, UR26 ;  /* 0x0000001a00097c82 */ /* 0x000fe40008000000 */
[----:B--2---:R-:W-:Y:S01]  /*2380*/  VOTEU.ANY UP1, P0 ;  /* 0x0000000000ff7886 */ /* 0x004fe20000020100 */
[----:B------:R-:W-:Y:S01]  /*2390*/  VOTEU.ANY UP0, P0 ;  /* 0x0000000000ff7886 */ /* 0x000fe20000000100 */
[----:B------:R-:W-:Y:S02]  /*23a0*/  F2FP.BF16.F32.PACK_AB R4, R5, R4 ;  /* 0x000000040504723e */ /* 0x000fe400000010ff */
[----:B------:R-:W-:-:S02]  /*23b0*/  F2FP.BF16.F32.PACK_AB R5, R7, R6 ;  /* 0x000000060705723e */ /* 0x000fc400000010ff */
[----:B------:R-:W-:Y:S02]  /*23c0*/  F2FP.BF16.F32.PACK_AB R12, R13, R12 ;  /* 0x0000000c0d0c723e */ /* 0x000fe400000010ff */
[----:B------:R-:W-:Y:S02]  /*23d0*/  F2FP.BF16.F32.PACK_AB R6, R9, R8 ;  /* 0x000000080906723e */ /* 0x000fe400000010ff */
[----:B------:R-:W-:Y:S02]  /*23e0*/  F2FP.BF16.F32.PACK_AB R7, R11, R10 ;  /* 0x0000000a0b07723e */ /* 0x000fe400000010ff */
[----:B------:R-:W-:Y:S02]  /*23f0*/  F2FP.BF16.F32.PACK_AB R13, R15, R14 ;  /* 0x0000000e0f0d723e */ /* 0x000fe400000010ff */
[----:B------:R-:W-:Y:S01]  /*2400*/  F2FP.BF16.F32.PACK_AB R20, R21, R20 ;  /* 0x000000141514723e */ /* 0x000fe200000010ff */
[----:B---3--:R2:W-:Y:S01]  /*2410*/  STS.128 [R0+UR8], R4 ;  /* 0x0000000400007988 */ /* 0x0085e20008000c08 */
[----:B------:R-:W-:-:S02]  /*2420*/  F2FP.BF16.F32.PACK_AB R14, R17, R16 ;  /* 0x00000010110e723e */ /* 0x000fc400000010ff */
[----:B------:R-:W-:Y:S02]  /*2430*/  F2FP.BF16.F32.PACK_AB R15, R19, R18 ;  /* 0x00000012130f723e */ /* 0x000fe400000010ff */
[----:B------:R-:W-:Y:S02]  /*2440*/  F2FP.BF16.F32.PACK_AB R21, R23, R22 ;  /* 0x000000161715723e */ /* 0x000fe400000010ff */
[----:B------:R-:W-:Y:S01]  /*2450*/  F2FP.BF16.F32.PACK_AB R28, R29, R28 ;  /* 0x0000001c1d1c723e */ /* 0x000fe200000010ff */
[----:B------:R2:W-:Y:S01]  /*2460*/  STS.128 [R2+UR8], R12 ;  /* 0x0000000c02007988 */ /* 0x0005e20008000c08 */
[----:B------:R-:W-:Y:S02]  /*2470*/  F2FP.BF16.F32.PACK_AB R22, R25, R24 ;  /* 0x000000181916723e */ /* 0x000fe400000010ff */
[----:B------:R-:W-:Y:S02]  /*2480*/  F2FP.BF16.F32.PACK_AB R23, R27, R26 ;  /* 0x0000001a1b17723e */ /* 0x000fe400000010ff */
[----:B------:R-:W-:-:S02]  /*2490*/  F2FP.BF16.F32.PACK_AB R29, R31, R30 ;  /* 0x0000001e1f1d723e */ /* 0x000fc400000010ff */
[----:B------:R-:W-:Y:S01]  /*24a0*/  F2FP.BF16.F32.PACK_AB R36, R37, R36 ;  /* 0x000000242524723e */ /* 0x000fe200000010ff */
[----:B------:R2:W-:Y:S01]  /*24b0*/  STS.128 [R3+UR8], R20 ;  /* 0x0000001403007988 */ /* 0x0005e20008000c08 */
[----:B------:R-:W-:Y:S02]  /*24c0*/  F2FP.BF16.F32.PACK_AB R30, R33, R32 ;  /* 0x00000020211e723e */ /* 0x000fe400000010ff */
[----:B------:R-:W-:Y:S02]  /*24d0*/  F2FP.BF16.F32.PACK_AB R31, R35, R34 ;  /* 0x00000022231f723e */ /* 0x000fe400000010ff */
[----:B------:R-:W-:Y:S02]  /*24e0*/  F2FP.BF16.F32.PACK_AB R37, R39, R38 ;  /* 0x000000262725723e */ /* 0x000fe400000010ff */
[----:B------:R-:W-:Y:S02]  /*24f0*/  F2FP.BF16.F32.PACK_AB R44, R45, R44 ;  /* 0x0000002c2d2c723e */ /* 0x000fe400000010ff */
[----:B------:R-:W-:-:S02]  /*2500*/  LOP3.LUT R8, R0, 0x30, RZ, 0x3c, !PT ;  /* 0x0000003000087812 */ /* 0x000fc400078e3cff */
[----:B------:R-:W-:Y:S02]  /*2510*/  F2FP.BF16.F32.PACK_AB R38, R41, R40 ;  /* 0x000000282926723e */ /* 0x000fe400000010ff */
[----:B------:R-:W-:Y:S01]  /*2520*/  F2FP.BF16.F32.PACK_AB R39, R43, R42 ;  /* 0x0000002a2b27723e */ /* 0x000fe200000010ff */
[----:B------:R2:W-:Y:S01]  /*2530*/  STS.128 [R8+UR8], R28 ;  /* 0x0000001c08007988 */ /* 0x0005e20008000c08 */
[----:B------:R-:W-:Y:S02]  /*2540*/  F2FP.BF16.F32.PACK_AB R45, R47, R46 ;  /* 0x0000002e2f2d723e */ /* 0x000fe400000010ff */
[----:B------:R-:W-:Y:S02]  /*2550*/  F2FP.BF16.F32.PACK_AB R52, R53, R52 ;  /* 0x000000343534723e */ /* 0x000fe400000010ff */
[----:B------:R-:W-:Y:S02]  /*2560*/  LOP3.LUT R9, R0, 0x40, RZ, 0x3c, !PT ;  /* 0x0000004000097812 */ /* 0x000fe400078e3cff */
[----:B------:R-:W-:-:S02]  /*2570*/  F2FP.BF16.F32.PACK_AB R46, R49, R48 ;  /* 0x00000030312e723e */ /* 0x000fc400000010ff */
[----:B------:R-:W-:Y:S01]  /*2580*/  F2FP.BF16.F32.PACK_AB R47, R51, R50 ;  /* 0x00000032332f723e */ /* 0x000fe200000010ff */
[----:B------:R2:W-:Y:S01]  /*2590*/  STS.128 [R9+UR8], R36 ;  /* 0x0000002409007988 */ /* 0x0005e20008000c08 */
[----:B------:R-:W-:Y:S02]  /*25a0*/  F2FP.BF16.F32.PACK_AB R53, R55, R54 ;  /* 0x000000363735723e */ /* 0x000fe400000010ff */
[----:B------:R-:W-:Y:S02]  /*25b0*/  F2FP.BF16.F32.PACK_AB R60, R61, R60 ;  /* 0x0000003c3d3c723e */ /* 0x000fe400000010ff */
[----:B------:R-:W-:Y:S02]  /*25c0*/  LOP3.LUT R10, R0, 0x50, RZ, 0x3c, !PT ;  /* 0x00000050000a7812 */ /* 0x000fe400078e3cff */
[----:B------:R-:W-:Y:S02]  /*25d0*/  F2FP.BF16.F32.PACK_AB R54, R57, R56 ;  /* 0x000000383936723e */ /* 0x000fe400000010ff */
[----:B------:R-:W-:Y:S01]  /*25e0*/  F2FP.BF16.F32.PACK_AB R55, R59, R58 ;  /* 0x0000003a3b37723e */ /* 0x000fe200000010ff */
[----:B------:R2:W-:Y:S01]  /*25f0*/  STS.128 [R10+UR8], R44 ;  /* 0x0000002c0a007988 */ /* 0x0005e20008000c08 */
[----:B------:R-:W-:-:S02]  /*2600*/  F2FP.BF16.F32.PACK_AB R61, R63, R62 ;  /* 0x0000003e3f3d723e */ /* 0x000fc400000010ff */
[C---:B------:R-:W-:Y:S02]  /*2610*/  LOP3.LUT R11, R0.reuse, 0x60, RZ, 0x3c, !PT ;  /* 0x00000060000b7812 */ /* 0x040fe400078e3cff */
[----:B------:R-:W-:Y:S02]  /*2620*/  F2FP.BF16.F32.PACK_AB R62, R65, R64 ;  /* 0x00000040413e723e */ /* 0x000fe400000010ff */
[----:B------:R-:W-:Y:S01]  /*2630*/  F2FP.BF16.F32.PACK_AB R63, R67, R66 ;  /* 0x00000042433f723e */ /* 0x000fe200000010ff */
[----:B------:R2:W-:Y:S01]  /*2640*/  STS.128 [R11+UR8], R52 ;  /* 0x000000340b007988 */ /* 0x0005e20008000c08 */
[----:B------:R-:W-:-:S05]  /*2650*/  LOP3.LUT R16, R0, 0x70, RZ, 0x3c, !PT ;  /* 0x0000007000107812 */ /* 0x000fca00078e3cff */
[----:B------:R2:W-:Y:S01]  /*2660*/  STS.128 [R16+UR8], R60 ;  /* 0x0000003c10007988 */ /* 0x0005e20008000c08 */
[----:B------:R3:W-:Y:S06]  /*2670*/  MEMBAR.ALL.CTA ;  /* 0x0000000000007992 */ /* 0x0007ec0000008000 */
[----:B---3--:R-:W3:Y:S02]  /*2680*/  FENCE.VIEW.ASYNC.S ;  /* 0x00000000000073c6 */ /* 0x008ee40000000000 */
[----:B---3--:R-:W-:Y:S06]  /*2690*/  BAR.SYNC.DEFER_BLOCKING 0x0 ;  /* 0x0000000000007b1d */ /* 0x008fec0000010000 */
[----:B------:R2:W-:Y:S01]  /*26a0*/  @UP1 UTMASTG.2D [UR8], [UR12] ;  /* 0x000000080c0013b5 */ /* 0x0005e20008008000 */
[----:B------:R0:W-:Y:S01]  /*26b0*/  UTMACMDFLUSH ;  /* 0x00000000000079b7 */ /* 0x0001e20000000000 */
[----:B------:R-:W-:-:S04]  /*26c0*/  DEPBAR.LE SB0, 0x0 ;  /* 0x000080000000791a */ /* 0x000fc80000000000 */
[----:B------:R-:W-:Y:S08]  /*26d0*/  BAR.SYNC.DEFER_BLOCKING 0x0 ;  /* 0x0000000000007b1d */ /* 0x000ff00000010000 */
[----:B------:R-:W-:Y:S06]  /*26e0*/  BAR.SYNC.DEFER_BLOCKING 0x0 ;  /* 0x0000000000007b1d */ /* 0x000fec0000010000 */
[----:B--2---:R-:W-:Y:S05]  /*26f0*/  @P2 BRA `(.L_x_63) ;  /* 0x0000000000a02947 */ /* 0x004fea0003800000 */
[----:B------:R-:W2:Y:S01]  /*2700*/  S2UR UR5, SR_CgaCtaId ;  /* 0x00000000000579c3 */ /* 0x000ea20000008800 */
[----:B------:R-:W-:Y:S01]  /*2710*/  NOP ;  /* 0x0000000000007918 */ /* 0x000fe20000000000 */
[----:B------:R-:W-:Y:S01]  /*2720*/  UMOV UR4, 0x50 ;  /* 0x0000005000047882 */ /* 0x000fe20000000000 */
[----:B------:R-:W-:Y:S02]  /*2730*/  IMAD.U32 R0, RZ, RZ, UR32 ;  /* 0x00000020ff007e24 */ /* 0x000fe4000f8e00ff */
[----:B------:R-:W-:Y:S02]  /*2740*/  IMAD.MOV.U32 R3, RZ, RZ, 0x3 ;  /* 0x00000003ff037424 */ /* 0x000fe400078e00ff */
[----:B------:R-:W-:Y:S01]  /*2750*/  IMAD.MOV.U32 R7, RZ, RZ, 0x1 ;  /* 0x00000001ff077424 */ /* 0x000fe200078e00ff */
[----:B------:R-:W-:-:S04]  /*2760*/  LOP3.LUT R0, R0, 0xffff, RZ, 0xc0, !PT ;  /* 0x0000ffff00007812 */ /* 0x000fc800078ec0ff */
[----:B------:R-:W-:-:S05]  /*2770*/  SHF.R.U32.HI R0, RZ, 0x5, R0 ;  /* 0x00000005ff007819 */ /* 0x000fca0000011600 */
[----:B------:R-:W-:Y:S01]  /*2780*/  VIADD R2, R0, 0x10 ;  /* 0x0000001000027836 */ /* 0x000fe20000000000 */
[----:B------:R-:W-:Y:S01]  /*2790*/  SHF.L.U32 R0, R3, R0, RZ ;  /* 0x0000000003007219 */ /* 0x000fe200000006ff */
[----:B--2---:R-:W-:-:S03]  /*27a0*/  ULEA UR6, UR5, UR4, 0x18 ;  /* 0x0000000405067291 */ /* 0x004fc6000f8ec0ff */
[----:B------:R-:W-:-:S04]  /*27b0*/  SHF.L.U32 R3, R7, R2, RZ ;  /* 0x0000000207037219 */ /* 0x000fc800000006ff */
[----:B------:R-:W-:Y:S02]  /*27c0*/  LOP3.LUT R0, R3, R0, RZ, 0xfc, !PT ;  /* 0x0000000003007212 */ /* 0x000fe400078efcff */
[----:B------:R-:W2:Y:S02]  /*27d0*/  LDS R5, [UR6] ;  /* 0x00000006ff057984 */ /* 0x000ea40008000800 */
[C---:B------:R-:W-:Y:S02]  /*27e0*/  LOP3.LUT R2, R0.reuse, 0xffff, RZ, 0xc0, !PT ;  /* 0x0000ffff00027812 */ /* 0x040fe400078ec0ff */
[----:B--2---:R-:W-:-:S04]  /*27f0*/  LOP3.LUT R3, R0, 0xffff, R5, 0x80, !PT ;  /* 0x0000ffff00037812 */ /* 0x004fc800078e8005 */
[----:B------:R-:W-:-:S13]  /*2800*/  ISETP.NE.AND P0, PT, R3, R2, PT ;  /* 0x000000020300720c */ /* 0x000fda0003f05270 */
[----:B------:R-:W-:Y:S05]  /*2810*/  @P0 BRA `(.L_x_64) ;  /* 0x0000000000500947 */ /* 0x000fea0003800000 */
[----:B------:R-:W-:Y:S02]  /*2820*/  SHF.R.U32.HI R5, RZ, 0x10, R5 ;  /* 0x00000010ff057819 */ /* 0x000fe40000011605 */
[----:B------:R-:W-:-:S04]  /*2830*/  SHF.R.U32.HI R2, RZ, 0x10, R0 ;  /* 0x00000010ff027819 */ /* 0x000fc80000011600 */
[----:B------:R-:W-:-:S04]  /*2840*/  LOP3.LUT R5, R5, R2, RZ, 0xc0, !PT ;  /* 0x0000000205057212 */ /* 0x000fc800078ec0ff */
[----:B------:R-:W-:-:S13]  /*2850*/  ISETP.NE.AND P0, PT, R5, R2, PT ;  /* 0x000000020500720c */ /* 0x000fda0003f05270 */
[----:B------:R-:W-:Y:S05]  /*2860*/  @P0 BRA `(.L_x_65) ;  /* 0x0000000000300947 */ /* 0x000fea0003800000 */
[----:B------:R-:W-:Y:S01]  /*2870*/  R2UR UR4, R0 ;  /* 0x00000000000472ca */ /* 0x000fe200000e0000 */
[----:B------:R-:W-:Y:S01]  /*2880*/  VOTEU.ANY UR5, UPT, PT ;  /* 0x0000000000057886 */ /* 0x000fe200038e0100 */
[----:B------:R-:W2:Y:S01]  /*2890*/  S2R R0, SR_LANEID ;  /* 0x0000000000007919 */ /* 0x000ea20000000000 */
[----:B------:R-:W-:-:S10]  /*28a0*/  UFLO.U32 UR5, UR5 ;  /* 0x00000005000572bd */ /* 0x000fd400080e0000 */
[----:B------:R-:W-:-:S06]  /*28b0*/  ULOP3.LUT UR4, URZ, UR4, URZ, 0x33, !UPT ;  /* 0x00000004ff047292 */ /* 0x000fcc000f8e33ff */
[----:B------:R-:W-:-:S04]  /*28c0*/  IMAD.U32 R2, RZ, RZ, UR4 ;  /* 0x00000004ff027e24 */ /* 0x000fc8000f8e00ff */
[----:B------:R-:W3:Y:S02]  /*28d0*/  REDUX UR7, R2 ;  /* 0x00000000020773c4 */ /* 0x000ee40000000000 */
[----:B------:R4:W-:Y:S01]  /*28e0*/  UTCATOMSWS.AND URZ, UR4 ;  /* 0x0000000400ff79e3 */ /* 0x0009e20008000000 */
[----:B--2---:R-:W-:Y:S01]  /*28f0*/  ISETP.EQ.U32.AND P0, PT, R0, UR5, PT ;  /* 0x0000000500007c0c */ /* 0x004fe2000bf02070 */
[----:B---3--:R-:W-:-:S12]  /*2900*/  IMAD.U32 R0, RZ, RZ, UR7 ;  /* 0x00000007ff007e24 */ /* 0x008fd8000f8e00ff */
[----:B------:R4:W-:Y:S01]  /*2910*/  @P0 ATOMS.AND RZ, [UR6], R0 ;  /* 0x00000000ffff098c */ /* 0x0009e2000a800006 */
[----:B------:R-:W-:Y:S05]  /*2920*/  BRA `(.L_x_63) ;  /* 0x0000000000147947 */ /* 0x000fea0003800000 */
.L_x_65:
[----:B------:R-:W-:-:S07]  /*2930*/  MOV R2, 0x2950 ;  /* 0x0000295000027802 */ /* 0x000fce0000000f00 */
[----:B-1----:R-:W-:Y:S05]  /*2940*/  CALL.REL.NOINC `($__internal_0_$__cuda_sm10x_tcgen05_guardrail_trap_col_being_dealloced_not_returned_by_alloc) ;  /* 0x0000000000447944 */ /* 0x002fea0003c00000 */
[----:B------:R-:W-:Y:S05]  /*2950*/  BRA `(.L_x_63) ;  /* 0x0000000000087947 */ /* 0x000fea0003800000 */
.L_x_64:
[----:B------:R-:W-:-:S07]  /*2960*/  MOV R2, 0x2980 ;  /* 0x0000298000027802 */ /* 0x000fce0000000f00 */
[----:B-1----:R-:W-:Y:S05]  /*2970*/  CALL.REL.NOINC `($__internal_2_$__cuda_sm10x_tcgen05_guardrail_trap_unallocated_columns_being_dealloced) ;  /* 0x0000000000507944 */ /* 0x002fea0003c00000 */
.L_x_63:
[----:B------:R-:W-:Y:S01]  /*2980*/  NOP ;  /* 0x0000000000007918 */ /* 0x000fe20000000000 */
[----:B----4-:R-:W-:Y:S05]  /*2990*/  EXIT ;  /* 0x000000000000794d */ /* 0x010fea0003800000 */
.L_x_54:
[----:B------:R-:W2:Y:S02]  /*29a0*/  SYNCS.PHASECHK.TRANS64.TRYWAIT P0, [UR8+0xc000], RZ ;  /* 0x00c000ffff0075a7 */ /* 0x000ea40008001108 */
[----:B--2---:R-:W-:Y:S05]  /*29b0*/  @!P0 BRA `(.L_x_54) ;  /* 0xfffffffc00f88947 */ /* 0x004fea000383ffff */
[----:B------:R-:W-:Y:S05]  /*29c0*/  BRA `(.L_x_66) ;  /* 0xfffffff000647947 */ /* 0x000fea000383ffff */
.L_x_56:
[----:B------:R-:W2:Y:S02]  /*29d0*/  SYNCS.PHASECHK.TRANS64.TRYWAIT P1, [UR8+0xc010], RZ ;  /* 0x00c010ffff0075a7 */ /* 0x000ea40008021108 */
[----:B--2---:R-:W-:Y:S05]  /*29e0*/  @!P1 BRA `(.L_x_56) ;  /* 0xfffffffc00f89947 */ /* 0x004fea000383ffff */
[----:B------:R-:W-:Y:S05]  /*29f0*/  BRA `(.L_x_67) ;  /* 0xfffffff000f07947 */ /* 0x000fea000383ffff */
.L_x_57:
[----:B------:R-:W3:Y:S02]  /*2a00*/  SYNCS.PHASECHK.TRANS64.TRYWAIT P0, [UR8+0xc000], R3 ;  /* 0x00c00003ff0075a7 */ /* 0x000ee40008001108 */
[----:B---3--:R-:W-:Y:S05]  /*2a10*/  @!P0 BRA `(.L_x_57) ;  /* 0xfffffffc00f88947 */ /* 0x008fea000383ffff */
[----:B------:R-:W-:Y:S05]  /*2a20*/  BRA `(.L_x_68) ;  /* 0xfffffff400647947 */ /* 0x000fea000383ffff */
.L_x_59:
[----:B------:R-:W3:Y:S02]  /*2a30*/  SYNCS.PHASECHK.TRANS64.TRYWAIT P0, [UR8+0xc010], R3 ;  /* 0x00c01003ff0075a7 */ /* 0x000ee40008001108 */
[----:B---3--:R-:W-:Y:S05]  /*2a40*/  @!P0 BRA `(.L_x_59) ;  /* 0xfffffffc00f88947 */ /* 0x008fea000383ffff */
[----:B------:R-:W-:Y:S05]  /*2a50*/  BRA `(.L_x_69) ;  /* 0xfffffff400e47947 */ /* 0x000fea000383ffff */
        .weak           $__internal_0_$__cuda_sm10x_tcgen05_guardrail_trap_col_being_dealloced_not_returned_by_alloc
        .type           $__internal_0_$__cuda_sm10x_tcgen05_guardrail_trap_col_being_dealloced_not_returned_by_alloc,@function
        .size           $__internal_0_$__cuda_sm10x_tcgen05_guardrail_trap_col_being_dealloced_not_returned_by_alloc,($__internal_1_$__cuda_sm10x_tcgen05_guardrail_trap_phase_invalid_during_alloc - $__internal_0_$__cuda_sm10x_tcgen05_guardrail_trap_col_being_dealloced_not_returned_by_alloc)
$__internal_0_$__cuda_sm10x_tcgen05_guardrail_trap_col_being_dealloced_not_returned_by_alloc:
[----:B------:R-:W-:Y:S05]  /*2a60*/  BPT.TRAP 0x1 ;  /* 0x000000040000795c */ /* 0x000fea0000300000 */
[----:B------:R-:W-:-:S04]  /*2a70*/  IMAD.MOV.U32 R3, RZ, RZ, 0x0 ;  /* 0x00000000ff037424 */ /* 0x000fc800078e00ff */
[----:B------:R-:W-:Y:S05]  /*2a80*/  RET.REL.NODEC R2 `(gluon_tcgen05) ;  /* 0xffffffd4025c7950 */ /* 0x000fea0003c3ffff */
        .weak           $__internal_1_$__cuda_sm10x_tcgen05_guardrail_trap_phase_invalid_during_alloc
        .type           $__internal_1_$__cuda_sm10x_tcgen05_guardrail_trap_phase_invalid_during_alloc,@function
        .size           $__internal_1_$__cuda_sm10x_tcgen05_guardrail_trap_phase_invalid_during_alloc,($__internal_2_$__cuda_sm10x_tcgen05_guardrail_trap_unallocated_columns_being_dealloced - $__internal_1_$__cuda_sm10x_tcgen05_guardrail_trap_phase_invalid_during_alloc)
$__internal_1_$__cuda_sm10x_tcgen05_guardrail_trap_phase_invalid_during_alloc:
[----:B------:R-:W-:Y:S05]  /*2a90*/  BPT.TRAP 0x1 ;  /* 0x000000040000795c */ /* 0x000fea0000300000 */
[----:B------:R-:W-:-:S04]  /*2aa0*/  IMAD.MOV.U32 R3, RZ, RZ, 0x0 ;  /* 0x00000000ff037424 */ /* 0x000fc800078e00ff */
[----:B------:R-:W-:Y:S05]  /*2ab0*/  RET.REL.NODEC R2 `(gluon_tcgen05) ;  /* 0xffffffd402507950 */ /* 0x000fea0003c3ffff */
        .weak           $__internal_2_$__cuda_sm10x_tcgen05_guardrail_trap_unallocated_columns_being_dealloced
        .type           $__internal_2_$__cuda_sm10x_tcgen05_guardrail_trap_unallocated_columns_being_dealloced,@function
        .size           $__internal_2_$__cuda_sm10x_tcgen05_guardrail_trap_unallocated_columns_being_dealloced,(.L_x_73 - $__internal_2_$__cuda_sm10x_tcgen05_guardrail_trap_unallocated_columns_being_dealloced)
$__internal_2_$__cuda_sm10x_tcgen05_guardrail_trap_unallocated_columns_being_dealloced:
[----:B------:R-:W-:Y:S05]  /*2ac0*/  BPT.TRAP 0x1 ;  /* 0x000000040000795c */ /* 0x000fea0000300000 */
[----:B------:R-:W-:-:S04]  /*2ad0*/  IMAD.MOV.U32 R3, RZ, RZ, 0x0 ;  /* 0x00000000ff037424 */ /* 0x000fc800078e00ff */
[----:B------:R-:W-:Y:S05]  /*2ae0*/  RET.REL.NODEC R2 `(gluon_tcgen05) ;  /* 0xffffffd402447950 */ /* 0x000fea0003c3ffff */
.L_x_70:
[----:B------:R-:W-:-:S00]  /*2af0*/  BRA `(.L_x_70) ;  /* 0xfffffffc00fc7947 */ /* 0x000fc0000383ffff */
[----:B------:R-:W-:-:S00]  /*2b00*/  NOP ;  /* 0x0000000000007918 */ /* 0x000fc00000000000 */
[----:B------:R-:W-:-:S00]  /*2b10*/  NOP ;  /* 0x0000000000007918 */ /* 0x000fc00000000000 */
[----:B------:R-:W-:-:S00]  /*2b20*/  NOP ;  /* 0x0000000000007918 */ /* 0x000fc00000000000 */
[----:B------:R-:W-:-:S00]  /*2b30*/  NOP ;  /* 0x0000000000007918 */ /* 0x000fc00000000000 */
[----:B------:R-:W-:-:S00]  /*2b40*/  NOP ;  /* 0x0000000000007918 */ /* 0x000fc00000000000 */
[----:B------:R-:W-:-:S00]  /*2b50*/  NOP ;  /* 0x0000000000007918 */ /* 0x000fc00000000000 */
[----:B------:R-:W-:-:S00]  /*2b60*/  NOP ;  /* 0x0000000000007918 */ /* 0x000fc00000000000 */
[----:B------:R-:W-:-:S00]  /*2b70*/  NOP ;  /* 0x0000000000007918 */ /* 0x000fc00000000000 */
.L_x_73:


//--------------------- .nv.shared.gluon_tcgen05  --------------------------
	.section	.nv.shared.gluon_tcgen05,"aw",@nobits
	.sectionflags	@""
	.align	16
	.zero		1024


//--------------------- .nv.shared.reserved.0     --------------------------
	.section	.nv.shared.reserved.0,"aw",@nobits
	.align	8
	.weak		__nv_reservedSMEM_offset_0_alias
	.size		__nv_reservedSMEM_offset_0_alias, 0, 64
	.other		__nv_reservedSMEM_offset_0_alias,@"STO_CUDA_RESERVED_SHARED STV_DEFAULT"
__nv_reservedSMEM_offset_0_alias:
	.zero		0
.nv.shared.reserved.0:
	.zero		64
	.weak		__nv_reservedSMEM_allocation_phase
	.type		__nv_reservedSMEM_allocation_phase,@object
	.size		__nv_reservedSMEM_allocation_phase,(.L_0 - __nv_reservedSMEM_allocation_phase)
__nv_reservedSMEM_allocation_phase:
	.zero		1
.L_0:
	.zero		7
	.weak		__nv_reservedSMEM_devtool_atexit_pc
	.type		__nv_reservedSMEM_devtool_atexit_pc,@object
	.size		__nv_reservedSMEM_devtool_atexit_pc,(__nv_reservedSMEM_allocation_mask - __nv_reservedSMEM_devtool_atexit_pc)
__nv_reservedSMEM_devtool_atexit_pc:
	.zero		8
	.weak		__nv_reservedSMEM_allocation_mask
	.type		__nv_reservedSMEM_allocation_mask,@object
	.size		__nv_reservedSMEM_allocation_mask,(.L_2 - __nv_reservedSMEM_allocation_mask)
__nv_reservedSMEM_allocation_mask:
	.zero		4
.L_2:


//--------------------- .nv.constant0.gluon_tcgen05 --------------------------
	.section	.nv.constant0.gluon_tcgen05,"a",@progbits
	.sectionflags	@""
	.align	4
.nv.constant0.gluon_tcgen05:
	.zero		976


//--------------------- SYMBOLS --------------------------

	.type		.nv.reservedSmem.offset0,@object
	.size		.nv.reservedSmem.offset0,0x4
	.type		.nv.reservedSmem.cap,@object
	.size		.nv.reservedSmem.cap,0x4
